//
// Generated by NVIDIA NVVM Compiler
//
// Compiler Build ID: CL-36424714
// Cuda compilation tools, release 13.0, V13.0.88
// Based on NVVM 20.0.0
//

.version 9.0
.target sm_100
.address_size 64

	// .globl	_Z6cudaFnPiPf
// _ZZ6cudaFnPiPfE4smem has been demoted

.visible .entry _Z6cudaFnPiPf(
	.param .u64 .ptr .align 1 _Z6cudaFnPiPf_param_0,
	.param .u64 .ptr .align 1 _Z6cudaFnPiPf_param_1
)
{
	.reg .pred 	%p<50>;
	.reg .b32 	%r<212>;
	.reg .b32 	%f<302>;
	.reg .b64 	%rd<38>;
	// demoted variable
	.shared .align 4 .b8 _ZZ6cudaFnPiPfE4smem[4096];
	ld.param.u64 	%rd11, [_Z6cudaFnPiPf_param_0];
	ld.param.u64 	%rd12, [_Z6cudaFnPiPf_param_1];
	cvta.to.global.u64 	%rd1, %rd12;
	cvta.to.global.u64 	%rd2, %rd11;
	mov.u32 	%r211, %tid.x;
	mov.f32 	%f41, 0fFF800000;
	cvt.rzi.s32.f32 	%r201, %f41;
	setp.gt.u32 	%p1, %r211, 31;
	mov.f32 	%f295, 0f00000000;
	@%p1 bra 	$L__BB0_17;
	mov.u32 	%r3, %ntid.x;
	add.s32 	%r63, %r211, %r3;
	max.u32 	%r64, %r63, 32;
	setp.lt.u32 	%p2, %r63, 32;
	selp.u32 	%r65, 1, 0, %p2;
	add.s32 	%r66, %r63, %r65;
	sub.s32 	%r67, %r64, %r66;
	div.u32 	%r68, %r67, %r3;
	add.s32 	%r4, %r68, %r65;
	and.b32  	%r69, %r4, 3;
	setp.eq.s32 	%p3, %r69, 3;
	mov.f32 	%f295, 0f00000000;
	mov.u32 	%r194, %r211;
	@%p3 bra 	$L__BB0_6;
	mul.wide.u32 	%rd13, %r211, 4;
	add.s64 	%rd36, %rd2, %rd13;
	mul.wide.u32 	%rd4, %r3, 4;
	add.s32 	%r70, %r4, 1;
	and.b32  	%r71, %r70, 3;
	neg.s32 	%r189, %r71;
	mov.f32 	%f295, 0f00000000;
	mov.u32 	%r194, %r211;
$L__BB0_3:
	.pragma "nounroll";
	ld.global.u32 	%r72, [%rd36];
	cvt.rn.f32.s32 	%f2, %r72;
	cvt.rn.f32.s32 	%f3, %r201;
	setp.leu.f32 	%p4, %f2, %f3;
	@%p4 bra 	$L__BB0_5;
	sub.f32 	%f45, %f3, %f2;
	fma.rn.f32 	%f46, %f45, 0f3BBB989D, 0f3F000000;
	cvt.sat.f32.f32 	%f47, %f46;
	mov.f32 	%f48, 0f4B400001;
	mov.f32 	%f49, 0f437C0000;
	fma.rm.f32 	%f50, %f47, %f49, %f48;
	add.f32 	%f51, %f50, 0fCB40007F;
	neg.f32 	%f52, %f51;
	fma.rn.f32 	%f53, %f45, 0f3FB8AA3B, %f52;
	fma.rn.f32 	%f54, %f45, 0f32A57060, %f53;
	mov.b32 	%r73, %f50;
	shl.b32 	%r74, %r73, 23;
	mov.b32 	%f55, %r74;
	ex2.approx.ftz.f32 	%f56, %f54;
	fma.rn.f32 	%f295, %f56, %f55, %f295;
	cvt.rzi.s32.f32 	%r201, %f2;
$L__BB0_5:
	cvt.rn.f32.s32 	%f57, %r201;
	sub.f32 	%f58, %f2, %f57;
	fma.rn.f32 	%f59, %f58, 0f3BBB989D, 0f3F000000;
	cvt.sat.f32.f32 	%f60, %f59;
	mov.f32 	%f61, 0f4B400001;
	mov.f32 	%f62, 0f437C0000;
	fma.rm.f32 	%f63, %f60, %f62, %f61;
	add.f32 	%f64, %f63, 0fCB40007F;
	neg.f32 	%f65, %f64;
	fma.rn.f32 	%f66, %f58, 0f3FB8AA3B, %f65;
	fma.rn.f32 	%f67, %f58, 0f32A57060, %f66;
	mov.b32 	%r75, %f63;
	shl.b32 	%r76, %r75, 23;
	mov.b32 	%f68, %r76;
	ex2.approx.ftz.f32 	%f69, %f67;
	fma.rn.f32 	%f295, %f69, %f68, %f295;
	add.s32 	%r194, %r194, %r3;
	add.s64 	%rd36, %rd36, %rd4;
	add.s32 	%r189, %r189, 1;
	setp.ne.s32 	%p5, %r189, 0;
	@%p5 bra 	$L__BB0_3;
$L__BB0_6:
	setp.lt.u32 	%p6, %r4, 3;
	@%p6 bra 	$L__BB0_17;
	shl.b32 	%r77, %r3, 1;
	add.s32 	%r198, %r194, %r77;
	shl.b32 	%r17, %r3, 2;
	mad.lo.s32 	%r197, %r3, 3, %r194;
	add.s32 	%r196, %r3, %r194;
$L__BB0_8:
	mul.wide.u32 	%rd14, %r194, 4;
	add.s64 	%rd15, %rd2, %rd14;
	ld.global.u32 	%r78, [%rd15];
	cvt.rn.f32.s32 	%f10, %r78;
	cvt.rn.f32.s32 	%f11, %r201;
	setp.leu.f32 	%p7, %f10, %f11;
	@%p7 bra 	$L__BB0_10;
	sub.f32 	%f70, %f11, %f10;
	fma.rn.f32 	%f71, %f70, 0f3BBB989D, 0f3F000000;
	cvt.sat.f32.f32 	%f72, %f71;
	mov.f32 	%f73, 0f4B400001;
	mov.f32 	%f74, 0f437C0000;
	fma.rm.f32 	%f75, %f72, %f74, %f73;
	add.f32 	%f76, %f75, 0fCB40007F;
	neg.f32 	%f77, %f76;
	fma.rn.f32 	%f78, %f70, 0f3FB8AA3B, %f77;
	fma.rn.f32 	%f79, %f70, 0f32A57060, %f78;
	mov.b32 	%r79, %f75;
	shl.b32 	%r80, %r79, 23;
	mov.b32 	%f80, %r80;
	ex2.approx.ftz.f32 	%f81, %f79;
	fma.rn.f32 	%f295, %f81, %f80, %f295;
	cvt.rzi.s32.f32 	%r201, %f10;
$L__BB0_10:
	cvt.rn.f32.s32 	%f14, %r201;
	sub.f32 	%f82, %f10, %f14;
	fma.rn.f32 	%f83, %f82, 0f3BBB989D, 0f3F000000;
	cvt.sat.f32.f32 	%f84, %f83;
	mov.f32 	%f85, 0f4B400001;
	mov.f32 	%f86, 0f437C0000;
	fma.rm.f32 	%f87, %f84, %f86, %f85;
	add.f32 	%f88, %f87, 0fCB40007F;
	neg.f32 	%f89, %f88;
	fma.rn.f32 	%f90, %f82, 0f3FB8AA3B, %f89;
	fma.rn.f32 	%f91, %f82, 0f32A57060, %f90;
	mov.b32 	%r81, %f87;
	shl.b32 	%r82, %r81, 23;
	mov.b32 	%f92, %r82;
	ex2.approx.ftz.f32 	%f93, %f91;
	fma.rn.f32 	%f296, %f93, %f92, %f295;
	mul.wide.u32 	%rd16, %r196, 4;
	add.s64 	%rd17, %rd2, %rd16;
	ld.global.u32 	%r83, [%rd17];
	cvt.rn.f32.s32 	%f16, %r83;
	setp.leu.f32 	%p8, %f16, %f14;
	@%p8 bra 	$L__BB0_12;
	sub.f32 	%f94, %f14, %f16;
	fma.rn.f32 	%f95, %f94, 0f3BBB989D, 0f3F000000;
	cvt.sat.f32.f32 	%f96, %f95;
	mov.f32 	%f97, 0f4B400001;
	mov.f32 	%f98, 0f437C0000;
	fma.rm.f32 	%f99, %f96, %f98, %f97;
	add.f32 	%f100, %f99, 0fCB40007F;
	neg.f32 	%f101, %f100;
	fma.rn.f32 	%f102, %f94, 0f3FB8AA3B, %f101;
	fma.rn.f32 	%f103, %f94, 0f32A57060, %f102;
	mov.b32 	%r84, %f99;
	shl.b32 	%r85, %r84, 23;
	mov.b32 	%f104, %r85;
	ex2.approx.ftz.f32 	%f105, %f103;
	fma.rn.f32 	%f296, %f105, %f104, %f296;
	cvt.rzi.s32.f32 	%r201, %f16;
$L__BB0_12:
	cvt.rn.f32.s32 	%f19, %r201;
	sub.f32 	%f106, %f16, %f19;
	fma.rn.f32 	%f107, %f106, 0f3BBB989D, 0f3F000000;
	cvt.sat.f32.f32 	%f108, %f107;
	mov.f32 	%f109, 0f4B400001;
	mov.f32 	%f110, 0f437C0000;
	fma.rm.f32 	%f111, %f108, %f110, %f109;
	add.f32 	%f112, %f111, 0fCB40007F;
	neg.f32 	%f113, %f112;
	fma.rn.f32 	%f114, %f106, 0f3FB8AA3B, %f113;
	fma.rn.f32 	%f115, %f106, 0f32A57060, %f114;
	mov.b32 	%r86, %f111;
	shl.b32 	%r87, %r86, 23;
	mov.b32 	%f116, %r87;
	ex2.approx.ftz.f32 	%f117, %f115;
	fma.rn.f32 	%f297, %f117, %f116, %f296;
	add.s32 	%r29, %r194, %r3;
	mul.wide.u32 	%rd18, %r198, 4;
	add.s64 	%rd19, %rd2, %rd18;
	ld.global.u32 	%r88, [%rd19];
	cvt.rn.f32.s32 	%f21, %r88;
	setp.leu.f32 	%p9, %f21, %f19;
	@%p9 bra 	$L__BB0_14;
	sub.f32 	%f118, %f19, %f21;
	fma.rn.f32 	%f119, %f118, 0f3BBB989D, 0f3F000000;
	cvt.sat.f32.f32 	%f120, %f119;
	mov.f32 	%f121, 0f4B400001;
	mov.f32 	%f122, 0f437C0000;
	fma.rm.f32 	%f123, %f120, %f122, %f121;
	add.f32 	%f124, %f123, 0fCB40007F;
	neg.f32 	%f125, %f124;
	fma.rn.f32 	%f126, %f118, 0f3FB8AA3B, %f125;
	fma.rn.f32 	%f127, %f118, 0f32A57060, %f126;
	mov.b32 	%r89, %f123;
	shl.b32 	%r90, %r89, 23;
	mov.b32 	%f128, %r90;
	ex2.approx.ftz.f32 	%f129, %f127;
	fma.rn.f32 	%f297, %f129, %f128, %f297;
	cvt.rzi.s32.f32 	%r201, %f21;
$L__BB0_14:
	cvt.rn.f32.s32 	%f24, %r201;
	sub.f32 	%f130, %f21, %f24;
	fma.rn.f32 	%f131, %f130, 0f3BBB989D, 0f3F000000;
	cvt.sat.f32.f32 	%f132, %f131;
	mov.f32 	%f133, 0f4B400001;
	mov.f32 	%f134, 0f437C0000;
	fma.rm.f32 	%f135, %f132, %f134, %f133;
	add.f32 	%f136, %f135, 0fCB40007F;
	neg.f32 	%f137, %f136;
	fma.rn.f32 	%f138, %f130, 0f3FB8AA3B, %f137;
	fma.rn.f32 	%f139, %f130, 0f32A57060, %f138;
	mov.b32 	%r91, %f135;
	shl.b32 	%r92, %r91, 23;
	mov.b32 	%f140, %r92;
	ex2.approx.ftz.f32 	%f141, %f139;
	fma.rn.f32 	%f298, %f141, %f140, %f297;
	add.s32 	%r32, %r29, %r3;
	mul.wide.u32 	%rd20, %r197, 4;
	add.s64 	%rd21, %rd2, %rd20;
	ld.global.u32 	%r93, [%rd21];
	cvt.rn.f32.s32 	%f26, %r93;
	setp.leu.f32 	%p10, %f26, %f24;
	@%p10 bra 	$L__BB0_16;
	sub.f32 	%f142, %f24, %f26;
	fma.rn.f32 	%f143, %f142, 0f3BBB989D, 0f3F000000;
	cvt.sat.f32.f32 	%f144, %f143;
	mov.f32 	%f145, 0f4B400001;
	mov.f32 	%f146, 0f437C0000;
	fma.rm.f32 	%f147, %f144, %f146, %f145;
	add.f32 	%f148, %f147, 0fCB40007F;
	neg.f32 	%f149, %f148;
	fma.rn.f32 	%f150, %f142, 0f3FB8AA3B, %f149;
	fma.rn.f32 	%f151, %f142, 0f32A57060, %f150;
	mov.b32 	%r94, %f147;
	shl.b32 	%r95, %r94, 23;
	mov.b32 	%f152, %r95;
	ex2.approx.ftz.f32 	%f153, %f151;
	fma.rn.f32 	%f298, %f153, %f152, %f298;
	cvt.rzi.s32.f32 	%r201, %f26;
$L__BB0_16:
	cvt.rn.f32.s32 	%f154, %r201;
	sub.f32 	%f155, %f26, %f154;
	fma.rn.f32 	%f156, %f155, 0f3BBB989D, 0f3F000000;
	cvt.sat.f32.f32 	%f157, %f156;
	mov.f32 	%f158, 0f4B400001;
	mov.f32 	%f159, 0f437C0000;
	fma.rm.f32 	%f160, %f157, %f159, %f158;
	add.f32 	%f161, %f160, 0fCB40007F;
	neg.f32 	%f162, %f161;
	fma.rn.f32 	%f163, %f155, 0f3FB8AA3B, %f162;
	fma.rn.f32 	%f164, %f155, 0f32A57060, %f163;
	mov.b32 	%r96, %f160;
	shl.b32 	%r97, %r96, 23;
	mov.b32 	%f165, %r97;
	ex2.approx.ftz.f32 	%f166, %f164;
	fma.rn.f32 	%f295, %f166, %f165, %f298;
	add.s32 	%r98, %r32, %r3;
	add.s32 	%r194, %r98, %r3;
	add.s32 	%r198, %r198, %r17;
	add.s32 	%r197, %r197, %r17;
	add.s32 	%r196, %r196, %r17;
	setp.lt.u32 	%p11, %r194, 32;
	@%p11 bra 	$L__BB0_8;
$L__BB0_17:
	bar.sync 	0;
	cvt.rn.f32.s32 	%f167, %r201;
	mov.b32 	%r99, %f167;
	shfl.sync.down.b32	%r100|%p12, %r99, 16, 31, -1;
	mov.b32 	%f168, %r100;
	cvt.rzi.s32.f32 	%r101, %f168;
	cvt.rn.f32.s32 	%f169, %r101;
	max.f32 	%f170, %f167, %f169;
	mov.b32 	%r102, %f170;
	shfl.sync.down.b32	%r103|%p13, %r102, 8, 31, -1;
	mov.b32 	%f171, %r103;
	cvt.rzi.s32.f32 	%r104, %f171;
	cvt.rn.f32.s32 	%f172, %r104;
	max.f32 	%f173, %f170, %f172;
	mov.b32 	%r105, %f173;
	shfl.sync.down.b32	%r106|%p14, %r105, 4, 31, -1;
	mov.b32 	%f174, %r106;
	cvt.rzi.s32.f32 	%r107, %f174;
	cvt.rn.f32.s32 	%f175, %r107;
	max.f32 	%f176, %f173, %f175;
	mov.b32 	%r108, %f176;
	shfl.sync.down.b32	%r109|%p15, %r108, 2, 31, -1;
	mov.b32 	%f177, %r109;
	cvt.rzi.s32.f32 	%r110, %f177;
	cvt.rn.f32.s32 	%f178, %r110;
	max.f32 	%f179, %f176, %f178;
	mov.b32 	%r111, %f179;
	shfl.sync.down.b32	%r112|%p16, %r111, 1, 31, -1;
	mov.b32 	%f180, %r112;
	cvt.rzi.s32.f32 	%r113, %f180;
	cvt.rn.f32.s32 	%f181, %r113;
	max.f32 	%f31, %f179, %f181;
	mov.u32 	%r40, %ntid.x;
	setp.lt.u32 	%p17, %r40, 33;
	shr.u32 	%r114, %r211, 3;
	mov.u32 	%r115, _ZZ6cudaFnPiPfE4smem;
	add.s32 	%r41, %r115, %r114;
	shl.b32 	%r116, %r211, 2;
	add.s32 	%r42, %r115, %r116;
	@%p17 bra 	$L__BB0_25;
	and.b32  	%r117, %r211, 31;
	setp.ne.s32 	%p19, %r117, 0;
	@%p19 bra 	$L__BB0_20;
	st.shared.f32 	[%r41], %f31;
$L__BB0_20:
	setp.gt.u32 	%p20, %r211, 31;
	bar.sync 	0;
	@%p20 bra 	$L__BB0_27;
	add.s32 	%r118, %r40, 31;
	shr.u32 	%r119, %r118, 5;
	setp.ge.u32 	%p21, %r211, %r119;
	mov.f32 	%f300, 0fFF800000;
	@%p21 bra 	$L__BB0_23;
	ld.shared.f32 	%f300, [%r42];
$L__BB0_23:
	mov.b32 	%r120, %f300;
	shfl.sync.down.b32	%r121|%p22, %r120, 16, 31, -1;
	mov.b32 	%f183, %r121;
	max.f32 	%f184, %f300, %f183;
	mov.b32 	%r122, %f184;
	shfl.sync.down.b32	%r123|%p23, %r122, 8, 31, -1;
	mov.b32 	%f185, %r123;
	max.f32 	%f186, %f184, %f185;
	mov.b32 	%r124, %f186;
	shfl.sync.down.b32	%r125|%p24, %r124, 4, 31, -1;
	mov.b32 	%f187, %r125;
	max.f32 	%f188, %f186, %f187;
	mov.b32 	%r126, %f188;
	shfl.sync.down.b32	%r127|%p25, %r126, 2, 31, -1;
	mov.b32 	%f189, %r127;
	max.f32 	%f190, %f188, %f189;
	mov.b32 	%r128, %f190;
	shfl.sync.down.b32	%r129|%p26, %r128, 1, 31, -1;
	mov.b32 	%f191, %r129;
	max.f32 	%f34, %f190, %f191;
	setp.ne.s32 	%p27, %r211, 0;
	@%p27 bra 	$L__BB0_27;
	st.shared.f32 	[_ZZ6cudaFnPiPfE4smem], %f34;
	bra.uni 	$L__BB0_27;
$L__BB0_25:
	setp.ne.s32 	%p18, %r211, 0;
	@%p18 bra 	$L__BB0_27;
	st.shared.f32 	[_ZZ6cudaFnPiPfE4smem], %f31;
$L__BB0_27:
	setp.lt.u32 	%p28, %r40, 33;
	bar.sync 	0;
	ld.shared.f32 	%f192, [_ZZ6cudaFnPiPfE4smem];
	cvt.rzi.s32.f32 	%r43, %f192;
	sub.s32 	%r130, %r201, %r43;
	cvt.rn.f32.s32 	%f193, %r130;
	fma.rn.f32 	%f194, %f193, 0f3BBB989D, 0f3F000000;
	cvt.sat.f32.f32 	%f195, %f194;
	mov.f32 	%f196, 0f4B400001;
	mov.f32 	%f197, 0f437C0000;
	fma.rm.f32 	%f198, %f195, %f197, %f196;
	add.f32 	%f199, %f198, 0fCB40007F;
	neg.f32 	%f200, %f199;
	fma.rn.f32 	%f201, %f193, 0f3FB8AA3B, %f200;
	fma.rn.f32 	%f202, %f193, 0f32A57060, %f201;
	mov.b32 	%r131, %f198;
	shl.b32 	%r132, %r131, 23;
	mov.b32 	%f203, %r132;
	ex2.approx.ftz.f32 	%f204, %f202;
	mul.f32 	%f205, %f204, %f203;
	mul.f32 	%f206, %f295, %f205;
	mov.b32 	%r133, %f206;
	shfl.sync.down.b32	%r134|%p29, %r133, 16, 31, -1;
	mov.b32 	%f207, %r134;
	add.f32 	%f208, %f206, %f207;
	mov.b32 	%r135, %f208;
	shfl.sync.down.b32	%r136|%p30, %r135, 8, 31, -1;
	mov.b32 	%f209, %r136;
	add.f32 	%f210, %f208, %f209;
	mov.b32 	%r137, %f210;
	shfl.sync.down.b32	%r138|%p31, %r137, 4, 31, -1;
	mov.b32 	%f211, %r138;
	add.f32 	%f212, %f210, %f211;
	mov.b32 	%r139, %f212;
	shfl.sync.down.b32	%r140|%p32, %r139, 2, 31, -1;
	mov.b32 	%f213, %r140;
	add.f32 	%f214, %f212, %f213;
	mov.b32 	%r141, %f214;
	shfl.sync.down.b32	%r142|%p33, %r141, 1, 31, -1;
	mov.b32 	%f215, %r142;
	add.f32 	%f35, %f214, %f215;
	bar.sync 	0;
	@%p28 bra 	$L__BB0_35;
	and.b32  	%r143, %r211, 31;
	setp.ne.s32 	%p35, %r143, 0;
	@%p35 bra 	$L__BB0_30;
	st.shared.f32 	[%r41], %f35;
$L__BB0_30:
	setp.gt.u32 	%p36, %r211, 31;
	bar.sync 	0;
	@%p36 bra 	$L__BB0_37;
	add.s32 	%r144, %r40, 31;
	shr.u32 	%r145, %r144, 5;
	setp.ge.u32 	%p37, %r211, %r145;
	mov.f32 	%f301, 0fFF800000;
	@%p37 bra 	$L__BB0_33;
	ld.shared.f32 	%f301, [%r42];
$L__BB0_33:
	mov.b32 	%r146, %f301;
	shfl.sync.down.b32	%r147|%p38, %r146, 16, 31, -1;
	mov.b32 	%f217, %r147;
	add.f32 	%f218, %f301, %f217;
	mov.b32 	%r148, %f218;
	shfl.sync.down.b32	%r149|%p39, %r148, 8, 31, -1;
	mov.b32 	%f219, %r149;
	add.f32 	%f220, %f218, %f219;
	mov.b32 	%r150, %f220;
	shfl.sync.down.b32	%r151|%p40, %r150, 4, 31, -1;
	mov.b32 	%f221, %r151;
	add.f32 	%f222, %f220, %f221;
	mov.b32 	%r152, %f222;
	shfl.sync.down.b32	%r153|%p41, %r152, 2, 31, -1;
	mov.b32 	%f223, %r153;
	add.f32 	%f224, %f222, %f223;
	mov.b32 	%r154, %f224;
	shfl.sync.down.b32	%r155|%p42, %r154, 1, 31, -1;
	mov.b32 	%f225, %r155;
	add.f32 	%f38, %f224, %f225;
	setp.ne.s32 	%p43, %r211, 0;
	@%p43 bra 	$L__BB0_37;
	st.shared.f32 	[_ZZ6cudaFnPiPfE4smem], %f38;
	bra.uni 	$L__BB0_37;
$L__BB0_35:
	setp.ne.s32 	%p34, %r211, 0;
	@%p34 bra 	$L__BB0_37;
	st.shared.f32 	[_ZZ6cudaFnPiPfE4smem], %f35;
$L__BB0_37:
	setp.gt.u32 	%p44, %r211, 31;
	bar.sync 	0;
	ld.shared.f32 	%f39, [_ZZ6cudaFnPiPfE4smem];
	bar.sync 	0;
	@%p44 bra 	$L__BB0_44;
	add.s32 	%r156, %r211, %r40;
	max.u32 	%r157, %r156, 32;
	setp.lt.u32 	%p45, %r156, 32;
	selp.u32 	%r158, 1, 0, %p45;
	add.s32 	%r159, %r156, %r158;
	sub.s32 	%r160, %r157, %r159;
	div.u32 	%r161, %r160, %r40;
	add.s32 	%r44, %r161, %r158;
	and.b32  	%r162, %r44, 3;
	setp.eq.s32 	%p46, %r162, 3;
	@%p46 bra 	$L__BB0_41;
	add.s32 	%r163, %r44, 1;
	and.b32  	%r164, %r163, 3;
	mul.wide.u32 	%rd37, %r211, 4;
	mul.wide.u32 	%rd8, %r40, 4;
	neg.s32 	%r206, %r164;
	mad.lo.s32 	%r211, %r40, %r164, %r211;
$L__BB0_40:
	.pragma "nounroll";
	add.s64 	%rd22, %rd2, %rd37;
	ld.global.u32 	%r165, [%rd22];
	sub.s32 	%r166, %r165, %r43;
	cvt.rn.f32.s32 	%f226, %r166;
	fma.rn.f32 	%f227, %f226, 0f3BBB989D, 0f3F000000;
	cvt.sat.f32.f32 	%f228, %f227;
	mov.f32 	%f229, 0f4B400001;
	mov.f32 	%f230, 0f437C0000;
	fma.rm.f32 	%f231, %f228, %f230, %f229;
	add.f32 	%f232, %f231, 0fCB40007F;
	neg.f32 	%f233, %f232;
	fma.rn.f32 	%f234, %f226, 0f3FB8AA3B, %f233;
	fma.rn.f32 	%f235, %f226, 0f32A57060, %f234;
	mov.b32 	%r167, %f231;
	shl.b32 	%r168, %r167, 23;
	mov.b32 	%f236, %r168;
	ex2.approx.ftz.f32 	%f237, %f235;
	mul.f32 	%f238, %f237, %f236;
	div.rn.f32 	%f239, %f238, %f39;
	add.s64 	%rd23, %rd1, %rd37;
	st.global.f32 	[%rd23], %f239;
	add.s64 	%rd37, %rd37, %rd8;
	add.s32 	%r206, %r206, 1;
	setp.ne.s32 	%p47, %r206, 0;
	@%p47 bra 	$L__BB0_40;
$L__BB0_41:
	setp.lt.u32 	%p48, %r44, 3;
	@%p48 bra 	$L__BB0_44;
	shl.b32 	%r169, %r40, 1;
	add.s32 	%r210, %r211, %r169;
	shl.b32 	%r51, %r40, 2;
	mad.lo.s32 	%r209, %r40, 3, %r211;
	add.s32 	%r208, %r40, %r211;
$L__BB0_43:
	mul.wide.u32 	%rd24, %r211, 4;
	add.s64 	%rd25, %rd2, %rd24;
	ld.global.u32 	%r170, [%rd25];
	sub.s32 	%r171, %r170, %r43;
	cvt.rn.f32.s32 	%f240, %r171;
	fma.rn.f32 	%f241, %f240, 0f3BBB989D, 0f3F000000;
	cvt.sat.f32.f32 	%f242, %f241;
	mov.f32 	%f243, 0f4B400001;
	mov.f32 	%f244, 0f437C0000;
	fma.rm.f32 	%f245, %f242, %f244, %f243;
	add.f32 	%f246, %f245, 0fCB40007F;
	neg.f32 	%f247, %f246;
	fma.rn.f32 	%f248, %f240, 0f3FB8AA3B, %f247;
	fma.rn.f32 	%f249, %f240, 0f32A57060, %f248;
	mov.b32 	%r172, %f245;
	shl.b32 	%r173, %r172, 23;
	mov.b32 	%f250, %r173;
	ex2.approx.ftz.f32 	%f251, %f249;
	mul.f32 	%f252, %f251, %f250;
	div.rn.f32 	%f253, %f252, %f39;
	add.s64 	%rd26, %rd1, %rd24;
	st.global.f32 	[%rd26], %f253;
	add.s32 	%r174, %r211, %r40;
	mul.wide.u32 	%rd27, %r208, 4;
	add.s64 	%rd28, %rd2, %rd27;
	ld.global.u32 	%r175, [%rd28];
	sub.s32 	%r176, %r175, %r43;
	cvt.rn.f32.s32 	%f254, %r176;
	fma.rn.f32 	%f255, %f254, 0f3BBB989D, 0f3F000000;
	cvt.sat.f32.f32 	%f256, %f255;
	fma.rm.f32 	%f257, %f256, %f244, %f243;
	add.f32 	%f258, %f257, 0fCB40007F;
	neg.f32 	%f259, %f258;
	fma.rn.f32 	%f260, %f254, 0f3FB8AA3B, %f259;
	fma.rn.f32 	%f261, %f254, 0f32A57060, %f260;
	mov.b32 	%r177, %f257;
	shl.b32 	%r178, %r177, 23;
	mov.b32 	%f262, %r178;
	ex2.approx.ftz.f32 	%f263, %f261;
	mul.f32 	%f264, %f263, %f262;
	div.rn.f32 	%f265, %f264, %f39;
	add.s64 	%rd29, %rd1, %rd27;
	st.global.f32 	[%rd29], %f265;
	add.s32 	%r179, %r174, %r40;
	mul.wide.u32 	%rd30, %r210, 4;
	add.s64 	%rd31, %rd2, %rd30;
	ld.global.u32 	%r180, [%rd31];
	sub.s32 	%r181, %r180, %r43;
	cvt.rn.f32.s32 	%f266, %r181;
	fma.rn.f32 	%f267, %f266, 0f3BBB989D, 0f3F000000;
	cvt.sat.f32.f32 	%f268, %f267;
	fma.rm.f32 	%f269, %f268, %f244, %f243;
	add.f32 	%f270, %f269, 0fCB40007F;
	neg.f32 	%f271, %f270;
	fma.rn.f32 	%f272, %f266, 0f3FB8AA3B, %f271;
	fma.rn.f32 	%f273, %f266, 0f32A57060, %f272;
	mov.b32 	%r182, %f269;
	shl.b32 	%r183, %r182, 23;
	mov.b32 	%f274, %r183;
	ex2.approx.ftz.f32 	%f275, %f273;
	mul.f32 	%f276, %f275, %f274;
	div.rn.f32 	%f277, %f276, %f39;
	add.s64 	%rd32, %rd1, %rd30;
	st.global.f32 	[%rd32], %f277;
	add.s32 	%r184, %r179, %r40;
	mul.wide.u32 	%rd33, %r209, 4;
	add.s64 	%rd34, %rd2, %rd33;
	ld.global.u32 	%r185, [%rd34];
	sub.s32 	%r186, %r185, %r43;
	cvt.rn.f32.s32 	%f278, %r186;
	fma.rn.f32 	%f279, %f278, 0f3BBB989D, 0f3F000000;
	cvt.sat.f32.f32 	%f280, %f279;
	fma.rm.f32 	%f281, %f280, %f244, %f243;
	add.f32 	%f282, %f281, 0fCB40007F;
	neg.f32 	%f283, %f282;
	fma.rn.f32 	%f284, %f278, 0f3FB8AA3B, %f283;
	fma.rn.f32 	%f285, %f278, 0f32A57060, %f284;
	mov.b32 	%r187, %f281;
	shl.b32 	%r188, %r187, 23;
	mov.b32 	%f286, %r188;
	ex2.approx.ftz.f32 	%f287, %f285;
	mul.f32 	%f288, %f287, %f286;
	div.rn.f32 	%f289, %f288, %f39;
	add.s64 	%rd35, %rd1, %rd33;
	st.global.f32 	[%rd35], %f289;
	add.s32 	%r211, %r184, %r40;
	add.s32 	%r210, %r210, %r51;
	add.s32 	%r209, %r209, %r51;
	add.s32 	%r208, %r208, %r51;
	setp.lt.u32 	%p49, %r211, 32;
	@%p49 bra 	$L__BB0_43;
$L__BB0_44:
	bar.sync 	0;
	ret;

}


// ===== COMPILED SASS (sm_100) =====

	.target	sm_100

	.elftype	@"ET_EXEC"


//--------------------- .note.nv.tkinfo           --------------------------
	.section	.note.nv.tkinfo,"",@"SHT_NOTE"
	.sectionflags	@"SHF_NOTE_NV_TKINFO"
	.tkinfo
        /*0018*/ 	.word	0x00000002
        /*0030*/ 	.string	""
        /*0030*/ 	.string	"ptxas"
        /*0030*/ 	.string	"Cuda compilation tools, release 13.0, V13.0.88"
        /*0030*/ 	.string	"Build cuda_13.0.r13.0/compiler.36424714_0"
        /*0030*/ 	.string	"-arch sm_100 -m 64 "



//--------------------- .note.nv.cuinfo           --------------------------
	.section	.note.nv.cuinfo,"",@"SHT_NOTE"
	.sectionflags	@"SHF_NOTE_NV_CUINFO"
        /*0018*/ 	.short	0x0002
        /*001a*/ 	.short	0x0064
        /*001c*/ 	.short	0x0082
	.zero		2


//--------------------- .nv.info                  --------------------------
	.section	.nv.info,"",@"SHT_CUDA_INFO"
	.align	4


	//----- nvinfo : EIATTR_REGCOUNT
	.align		4
        /*0000*/ 	.byte	0x04, 0x2f
        /*0002*/ 	.short	(.L_1 - .L_0)
	.align		4
.L_0:
        /*0004*/ 	.word	index@(_Z6cudaFnPiPf)
        /*0008*/ 	.word	0x00000020


	//----- nvinfo : EIATTR_FRAME_SIZE
	.align		4
.L_1:
        /*000c*/ 	.byte	0x04, 0x11
        /*000e*/ 	.short	(.L_3 - .L_2)
	.align		4
.L_2:
        /*0010*/ 	.word	index@($__internal_0_$__cuda_sm3x_div_rn_noftz_f32_slowpath)
        /*0014*/ 	.word	0x00000000


	//----- nvinfo : EIATTR_FRAME_SIZE
	.align		4
.L_3:
        /*0018*/ 	.byte	0x04, 0x11
        /*001a*/ 	.short	(.L_5 - .L_4)
	.align		4
.L_4:
        /*001c*/ 	.word	index@(_Z6cudaFnPiPf)
        /*0020*/ 	.word	0x00000000


	//----- nvinfo : EIATTR_MIN_STACK_SIZE
	.align		4
.L_5:
        /*0024*/ 	.byte	0x04, 0x12
        /*0026*/ 	.short	(.L_7 - .L_6)
	.align		4
.L_6:
        /*0028*/ 	.word	index@(_Z6cudaFnPiPf)
        /*002c*/ 	.word	0x00000000
.L_7:


//--------------------- .nv.compat                --------------------------
	.section	.nv.compat,"",@"SHT_CUDA_COMPAT_INFO"
	.align	4
        /*0000*/ 	.byte	0x02, 0x09, 0x00, 0x00, 0x02, 0x02, 0x01, 0x00, 0x02, 0x05, 0x05, 0x00, 0x03, 0x07, 0x01, 0x01
        /*0010*/ 	.byte	0x02, 0x03, 0x00, 0x00, 0x02, 0x06, 0x01, 0x00, 0x04, 0x0b, 0x08, 0x00, 0x01, 0x00, 0x00, 0x00
        /*0020*/ 	.byte	0x00, 0x00, 0x00, 0x00


//--------------------- .nv.info._Z6cudaFnPiPf    --------------------------
	.section	.nv.info._Z6cudaFnPiPf,"",@"SHT_CUDA_INFO"
	.sectionflags	@""
	.align	4


	//----- nvinfo : EIATTR_CUDA_API_VERSION
	.align		4
        /*0000*/ 	.byte	0x04, 0x37
        /*0002*/ 	.short	(.L_9 - .L_8)
.L_8:
        /*0004*/ 	.word	0x00000082


	//----- nvinfo : EIATTR_KPARAM_INFO
	.align		4
.L_9:
        /*0008*/ 	.byte	0x04, 0x17
        /*000a*/ 	.short	(.L_11 - .L_10)
.L_10:
        /*000c*/ 	.word	0x00000000
        /*0010*/ 	.short	0x0001
        /*0012*/ 	.short	0x0008
        /*0014*/ 	.byte	0x00, 0xf5, 0x21, 0x00


	//----- nvinfo : EIATTR_KPARAM_INFO
	.align		4
.L_11:
        /*0018*/ 	.byte	0x04, 0x17
        /*001a*/ 	.short	(.L_13 - .L_12)
.L_12:
        /*001c*/ 	.word	0x00000000
        /*0020*/ 	.short	0x0000
        /*0022*/ 	.short	0x0000
        /*0024*/ 	.byte	0x00, 0xf5, 0x21, 0x00


	//----- nvinfo : EIATTR_SPARSE_MMA_MASK
	.align		4
.L_13:
        /*0028*/ 	.byte	0x03, 0x50
        /*002a*/ 	.short	0x0000


	//----- nvinfo : EIATTR_MAXREG_COUNT
	.align		4
        /*002c*/ 	.byte	0x03, 0x1b
        /*002e*/ 	.short	0x00ff


	//----- nvinfo : EIATTR_NUM_BARRIERS
	.align		4
        /*0030*/ 	.byte	0x02, 0x4c
        /*0032*/ 	.byte	0x01
	.zero		1


	//----- nvinfo : EIATTR_MERCURY_ISA_VERSION
	.align		4
        /*0034*/ 	.byte	0x03, 0x5f
        /*0036*/ 	.short	0x0101


	//----- nvinfo : EIATTR_COOP_GROUP_MASK_REGIDS
	.align		4
        /*0038*/ 	.byte	0x04, 0x29
        /*003a*/ 	.short	(.L_15 - .L_14)


	//   ....[0]....
.L_14:
        /*003c*/ 	.word	0xffffffff


	//   ....[1]....
        /*0040*/ 	.word	0xffffffff


	//   ....[2]....
        /*0044*/ 	.word	0xffffffff


	//   ....[3]....
        /*0048*/ 	.word	0xffffffff


	//   ....[4]....
        /*004c*/ 	.word	0xffffffff


	//   ....[5]....
        /*0050*/ 	.word	0xffffffff


	//   ....[6]....
        /*0054*/ 	.word	0xffffffff


	//   ....[7]....
        /*0058*/ 	.word	0xffffffff


	//   ....[8]....
        /*005c*/ 	.word	0xffffffff


	//   ....[9]....
        /*0060*/ 	.word	0xffffffff


	//   ....[10]....
        /*0064*/ 	.word	0xffffffff


	//   ....[11]....
        /*0068*/ 	.word	0xffffffff


	//   ....[12]....
        /*006c*/ 	.word	0xffffffff


	//   ....[13]....
        /*0070*/ 	.word	0xffffffff


	//   ....[14]....
        /*0074*/ 	.word	0xffffffff


	//   ....[15]....
        /*0078*/ 	.word	0xffffffff


	//   ....[16]....
        /*007c*/ 	.word	0xffffffff


	//   ....[17]....
        /*0080*/ 	.word	0xffffffff


	//   ....[18]....
        /*0084*/ 	.word	0xffffffff


	//   ....[19]....
        /*0088*/ 	.word	0xffffffff


	//   ....[20]....
        /*008c*/ 	.word	0x0500000e


	//   ....[21]....
        /*0090*/ 	.word	0x0500000e


	//   ....[22]....
        /*0094*/ 	.word	0x0500000e


	//   ....[23]....
        /*0098*/ 	.word	0x0500000e


	//   ....[24]....
        /*009c*/ 	.word	0x0500000e


	//   ....[25]....
        /*00a0*/ 	.word	0x0500000e


	//   ....[26]....
        /*00a4*/ 	.word	0x0500000e


	//   ....[27]....
        /*00a8*/ 	.word	0x0500000e


	//   ....[28]....
        /*00ac*/ 	.word	0x0500000e


	//   ....[29]....
        /*00b0*/ 	.word	0x0500000e


	//----- nvinfo : EIATTR_COOP_GROUP_INSTR_OFFSETS
	.align		4
.L_15:
        /*00b4*/ 	.byte	0x04, 0x28
        /*00b6*/ 	.short	(.L_17 - .L_16)


	//   ....[0]....
.L_16:
        /*00b8*/ 	.word	0x00000cb0


	//   ....[1]....
        /*00bc*/ 	.word	0x00000d00


	//   ....[2]....
        /*00c0*/ 	.word	0x00000d40


	//   ....[3]....
        /*00c4*/ 	.word	0x00000d80


	//   ....[4]....
        /*00c8*/ 	.word	0x00000de0


	//   ....[5]....
        /*00cc*/ 	.word	0x00000f10


	//   ....[6]....
        /*00d0*/ 	.word	0x00000f30


	//   ....[7]....
        /*00d4*/ 	.word	0x00000f50


	//   ....[8]....
        /*00d8*/ 	.word	0x00000f70


	//   ....[9]....
        /*00dc*/ 	.word	0x00000f90


	//   ....[10]....
        /*00e0*/ 	.word	0x00001120


	//   ....[11]....
        /*00e4*/ 	.word	0x00001140


	//   ....[12]....
        /*00e8*/ 	.word	0x00001160


	//   ....[13]....
        /*00ec*/ 	.word	0x00001180


	//   ....[14]....
        /*00f0*/ 	.word	0x000011a0


	//   ....[15]....
        /*00f4*/ 	.word	0x000012a0


	//   ....[16]....
        /*00f8*/ 	.word	0x000012c0


	//   ....[17]....
        /*00fc*/ 	.word	0x000012e0


	//   ....[18]....
        /*0100*/ 	.word	0x00001300


	//   ....[19]....
        /*0104*/ 	.word	0x00001320


	//   ....[20]....
        /*0108*/ 	.word	0x00002150


	//   ....[21]....
        /*010c*/ 	.word	0x000021c0


	//   ....[22]....
        /*0110*/ 	.word	0x00002230


	//   ....[23]....
        /*0114*/ 	.word	0x000022a0


	//   ....[24]....
        /*0118*/ 	.word	0x00002310


	//   ....[25]....
        /*011c*/ 	.word	0x00002390


	//   ....[26]....
        /*0120*/ 	.word	0x00002400


	//   ....[27]....
        /*0124*/ 	.word	0x00002470


	//   ....[28]....
        /*0128*/ 	.word	0x000024e0


	//   ....[29]....
        /*012c*/ 	.word	0x00002550


	//----- nvinfo : EIATTR_VRC_CTA_INIT_COUNT
	.align		4
.L_17:
        /*0130*/ 	.byte	0x02, 0x4a
	.zero		1
	.zero		1


	//----- nvinfo : EIATTR_EXIT_INSTR_OFFSETS
	.align		4
        /*0134*/ 	.byte	0x04, 0x1c
        /*0136*/ 	.short	(.L_19 - .L_18)


	//   ....[0]....
.L_18:
        /*0138*/ 	.word	0x000020f0


	//----- nvinfo : EIATTR_CRS_STACK_SIZE
	.align		4
.L_19:
        /*013c*/ 	.byte	0x04, 0x1e
        /*013e*/ 	.short	(.L_21 - .L_20)
.L_20:
        /*0140*/ 	.word	0x00000000


	//----- nvinfo : EIATTR_CBANK_PARAM_SIZE
	.align		4
.L_21:
        /*0144*/ 	.byte	0x03, 0x19
        /*0146*/ 	.short	0x0010


	//----- nvinfo : EIATTR_PARAM_CBANK
	.align		4
        /*0148*/ 	.byte	0x04, 0x0a
        /*014a*/ 	.short	(.L_23 - .L_22)
	.align		4
.L_22:
        /*014c*/ 	.word	index@(.nv.constant0._Z6cudaFnPiPf)
        /*0150*/ 	.short	0x0380
        /*0152*/ 	.short	0x0010


	//----- nvinfo : EIATTR_SW_WAR
	.align		4
.L_23:
        /*0154*/ 	.byte	0x04, 0x36
        /*0156*/ 	.short	(.L_25 - .L_24)
.L_24:
        /*0158*/ 	.word	0x00000008
.L_25:


//--------------------- .nv.callgraph             --------------------------
	.section	.nv.callgraph,"",@"SHT_CUDA_CALLGRAPH"
	.align	4
	.sectionentsize	8
	.align		4
        /*0000*/ 	.word	0x00000000
	.align		4
        /*0004*/ 	.word	0xffffffff
	.align		4
        /*0008*/ 	.word	0x00000000
	.align		4
        /*000c*/ 	.word	0xfffffffe
	.align		4
        /*0010*/ 	.word	0x00000000
	.align		4
        /*0014*/ 	.word	0xfffffffd
	.align		4
        /*0018*/ 	.word	0x00000000
	.align		4
        /*001c*/ 	.word	0xfffffffc


//--------------------- .text._Z6cudaFnPiPf       --------------------------
	.section	.text._Z6cudaFnPiPf,"ax",@progbits
	.align	128
        .global         _Z6cudaFnPiPf
        .type           _Z6cudaFnPiPf,@function
        .size           _Z6cudaFnPiPf,(.L_x_56 - _Z6cudaFnPiPf)
        .other          _Z6cudaFnPiPf,@"STO_CUDA_ENTRY STV_DEFAULT"
_Z6cudaFnPiPf:
.text._Z6cudaFnPiPf:
[----:B------:R-:W-:Y:S01]  /*0000*/  LDC R1, c[0x0][0x37c] ;  /* 0x0000df00ff017b82 */ /* 0x000fe20000000800 */
[----:B------:R-:W0:Y:S01]  /*0010*/  S2R R13, SR_TID.X ;  /* 0x00000000000d7919 */ /* 0x000e220000002100 */
[----:B------:R-:W1:Y:S01]  /*0020*/  LDCU.64 UR6, c[0x0][0x358] ;  /* 0x00006b00ff0677ac */ /* 0x000e620008000a00 */
[----:B------:R-:W-:Y:S01]  /*0030*/  BSSY.RECONVERGENT B0, `(.L_x_0) ;  /* 0x00000c3000007945 */ /* 0x000fe20003800200 */
[----:B------:R-:W-:Y:S02]  /*0040*/  HFMA2 R5, -RZ, RZ, -0.0 , 0 ;  /* 0x80000000ff057431 */ /* 0x000fe400000001ff */
[----:B------:R-:W-:Y:S01]  /*0050*/  IMAD.MOV.U32 R0, RZ, RZ, RZ ;  /* 0x000000ffff007224 */ /* 0x000fe200078e00ff */
[----:B0-----:R-:W-:-:S13]  /*0060*/  ISETP.GT.U32.AND P0, PT, R13, 0x1f, PT ;  /* 0x0000001f0d00780c */ /* 0x001fda0003f04070 */
[----:B-1----:R-:W-:Y:S05]  /*0070*/  @P0 BRA `(.L_x_1) ;  /* 0x0000000800f80947 */ /* 0x002fea0003800000 */
[----:B------:R-:W0:Y:S01]  /*0080*/  LDC R4, c[0x0][0x360] ;  /* 0x0000d800ff047b82 */ /* 0x000e220000000800 */
[----:B------:R-:W-:Y:S01]  /*0090*/  BSSY.RECONVERGENT B1, `(.L_x_2) ;  /* 0x0000049000017945 */ /* 0x000fe20003800200 */
[----:B0-----:R-:W0:Y:S01]  /*00a0*/  I2F.U32.RP R8, R4 ;  /* 0x0000000400087306 */ /* 0x001e220000209000 */
[----:B------:R-:W-:Y:S02]  /*00b0*/  IADD3 R0, PT, PT, R13, R4, RZ ;  /* 0x000000040d007210 */ /* 0x000fe40007ffe0ff */
[----:B------:R-:W-:Y:S02]  /*00c0*/  ISETP.NE.U32.AND P2, PT, R4, RZ, PT ;  /* 0x000000ff0400720c */ /* 0x000fe40003f45070 */
[C---:B------:R-:W-:Y:S02]  /*00d0*/  ISETP.GE.U32.AND P0, PT, R0.reuse, 0x20, PT ;  /* 0x000000200000780c */ /* 0x040fe40003f06070 */
[----:B------:R-:W-:Y:S02]  /*00e0*/  VIMNMX.U32 R7, PT, PT, R0, 0x20, !PT ;  /* 0x0000002000077848 */ /* 0x000fe40007fe0000 */
[----:B------:R-:W-:-:S04]  /*00f0*/  SEL R6, RZ, 0x1, P0 ;  /* 0x00000001ff067807 */ /* 0x000fc80000000000 */
[----:B------:R-:W-:Y:S01]  /*0100*/  IADD3 R7, PT, PT, R7, -R0, -R6 ;  /* 0x8000000007077210 */ /* 0x000fe20007ffe806 */
[----:B0-----:R-:W0:Y:S02]  /*0110*/  MUFU.RCP R8, R8 ;  /* 0x0000000800087308 */ /* 0x001e240000001000 */
[----:B0-----:R-:W-:-:S06]  /*0120*/  IADD3 R2, PT, PT, R8, 0xffffffe, RZ ;  /* 0x0ffffffe08027810 */ /* 0x001fcc0007ffe0ff */
[----:B------:R0:W1:Y:S02]  /*0130*/  F2I.FTZ.U32.TRUNC.NTZ R3, R2 ;  /* 0x0000000200037305 */ /* 0x000064000021f000 */
[----:B0-----:R-:W-:Y:S02]  /*0140*/  IMAD.MOV.U32 R2, RZ, RZ, RZ ;  /* 0x000000ffff027224 */ /* 0x001fe400078e00ff */
[----:B-1----:R-:W-:-:S04]  /*0150*/  IMAD.MOV R9, RZ, RZ, -R3 ;  /* 0x000000ffff097224 */ /* 0x002fc800078e0a03 */
[----:B------:R-:W-:-:S04]  /*0160*/  IMAD R9, R9, R4, RZ ;  /* 0x0000000409097224 */ /* 0x000fc800078e02ff */
[----:B------:R-:W-:-:S06]  /*0170*/  IMAD.HI.U32 R8, R3, R9, R2 ;  /* 0x0000000903087227 */ /* 0x000fcc00078e0002 */
[----:B------:R-:W-:-:S05]  /*0180*/  IMAD.HI.U32 R3, R8, R7, RZ ;  /* 0x0000000708037227 */ /* 0x000fca00078e00ff */
[----:B------:R-:W-:-:S05]  /*0190*/  IADD3 R0, PT, PT, -R3, RZ, RZ ;  /* 0x000000ff03007210 */ /* 0x000fca0007ffe1ff */
[----:B------:R-:W-:-:S05]  /*01a0*/  IMAD R7, R4, R0, R7 ;  /* 0x0000000004077224 */ /* 0x000fca00078e0207 */
[----:B------:R-:W-:-:S13]  /*01b0*/  ISETP.GE.U32.AND P0, PT, R7, R4, PT ;  /* 0x000000040700720c */ /* 0x000fda0003f06070 */
[----:B------:R-:W-:Y:S01]  /*01c0*/  @P0 IMAD.IADD R7, R7, 0x1, -R4 ;  /* 0x0000000107070824 */ /* 0x000fe200078e0a04 */
[----:B------:R-:W-:-:S04]  /*01d0*/  @P0 IADD3 R3, PT, PT, R3, 0x1, RZ ;  /* 0x0000000103030810 */ /* 0x000fc80007ffe0ff */
[----:B------:R-:W-:Y:S02]  /*01e0*/  ISETP.GE.U32.AND P1, PT, R7, R4, PT ;  /* 0x000000040700720c */ /* 0x000fe40003f26070 */
[----:B------:R-:W-:-:S11]  /*01f0*/  MOV R7, R13 ;  /* 0x0000000d00077202 */ /* 0x000fd60000000f00 */
[----:B------:R-:W-:Y:S01]  /*0200*/  @P1 VIADD R3, R3, 0x1 ;  /* 0x0000000103031836 */ /* 0x000fe20000000000 */
[----:B------:R-:W-:-:S04]  /*0210*/  @!P2 LOP3.LUT R3, RZ, R4, RZ, 0x33, !PT ;  /* 0x00000004ff03a212 */ /* 0x000fc800078e33ff */
[----:B------:R-:W-:-:S04]  /*0220*/  IADD3 R6, PT, PT, R6, R3, RZ ;  /* 0x0000000306067210 */ /* 0x000fc80007ffe0ff */
[----:B------:R-:W-:-:S04]  /*0230*/  LOP3.LUT R0, R6, 0x3, RZ, 0xc0, !PT ;  /* 0x0000000306007812 */ /* 0x000fc800078ec0ff */
[----:B------:R-:W-:Y:S01]  /*0240*/  ISETP.NE.AND P0, PT, R0, 0x3, PT ;  /* 0x000000030000780c */ /* 0x000fe20003f05270 */
[----:B------:R-:W-:-:S12]  /*0250*/  IMAD.MOV.U32 R0, RZ, RZ, RZ ;  /* 0x000000ffff007224 */ /* 0x000fd800078e00ff */
[----:B------:R-:W-:Y:S05]  /*0260*/  @!P0 BRA `(.L_x_3) ;  /* 0x0000000000ac8947 */ /* 0x000fea0003800000 */
[----:B------:R-:W0:Y:S01]  /*0270*/  LDC.64 R2, c[0x0][0x380] ;  /* 0x0000e000ff027b82 */ /* 0x000e220000000a00 */
[----:B------:R-:W-:Y:S02]  /*0280*/  VIADD R0, R6, 0x1 ;  /* 0x0000000106007836 */ /* 0x000fe40000000000 */
[----:B------:R-:W-:-:S03]  /*0290*/  IMAD.MOV.U32 R7, RZ, RZ, R13 ;  /* 0x000000ffff077224 */ /* 0x000fc600078e000d */
[----:B------:R-:W-:Y:S02]  /*02a0*/  LOP3.LUT R8, R0, 0x3, RZ, 0xc0, !PT ;  /* 0x0000000300087812 */ /* 0x000fe400078ec0ff */
[----:B------:R-:W-:Y:S02]  /*02b0*/  MOV R0, RZ ;  /* 0x000000ff00007202 */ /* 0x000fe40000000f00 */
[----:B------:R-:W-:Y:S01]  /*02c0*/  IADD3 R8, PT, PT, -R8, RZ, RZ ;  /* 0x000000ff08087210 */ /* 0x000fe20007ffe1ff */
[----:B0-----:R-:W-:-:S07]  /*02d0*/  IMAD.WIDE.U32 R2, R13, 0x4, R2 ;  /* 0x000000040d027825 */ /* 0x001fce00078e0002 */
.L_x_6:
[----:B------:R-:W2:Y:S01]  /*02e0*/  LDG.E R9, desc[UR6][R2.64] ;  /* 0x0000000602097981 */ /* 0x000ea2000c1e1900 */
[----:B------:R-:W-:Y:S01]  /*02f0*/  I2FP.F32.S32 R12, R5 ;  /* 0x00000005000c7245 */ /* 0x000fe20000201400 */
[----:B------:R-:W-:Y:S01]  /*0300*/  BSSY.RECONVERGENT B2, `(.L_x_4) ;  /* 0x0000010000027945 */ /* 0x000fe20003800200 */
[----:B--2---:R-:W-:-:S04]  /*0310*/  I2FP.F32.S32 R11, R9 ;  /* 0x00000009000b7245 */ /* 0x004fc80000201400 */
[----:B------:R-:W-:-:S13]  /*0320*/  FSETP.GT.AND P0, PT, R11, R12, PT ;  /* 0x0000000c0b00720b */ /* 0x000fda0003f04000 */
[----:B------:R-:W-:Y:S05]  /*0330*/  @!P0 BRA `(.L_x_5) ;  /* 0x0000000000308947 */ /* 0x000fea0003800000 */
[----:B------:R-:W-:Y:S01]  /*0340*/  FADD R5, -R11, R12 ;  /* 0x0000000c0b057221 */ /* 0x000fe20000000100 */
[----:B------:R-:W-:Y:S02]  /*0350*/  HFMA2 R12, -RZ, RZ, 3.7421875, 0 ;  /* 0x437c0000ff0c7431 */ /* 0x000fe400000001ff */
[----:B------:R-:W-:-:S04]  /*0360*/  IMAD.MOV.U32 R10, RZ, RZ, 0x3bbb989d ;  /* 0x3bbb989dff0a7424 */ /* 0x000fc800078e00ff */
[----:B------:R-:W-:-:S04]  /*0370*/  FFMA.SAT R9, R5, R10, 0.5 ;  /* 0x3f00000005097423 */ /* 0x000fc8000000200a */
[----:B------:R-:W-:-:S04]  /*0380*/  FFMA.RM R9, R9, R12, 12582913 ;  /* 0x4b40000109097423 */ /* 0x000fc8000000400c */
[C---:B------:R-:W-:Y:S01]  /*0390*/  FADD R10, R9.reuse, -12583039 ;  /* 0xcb40007f090a7421 */ /* 0x040fe20000000000 */
[----:B------:R-:W-:-:S03]  /*03a0*/  IMAD.SHL.U32 R9, R9, 0x800000, RZ ;  /* 0x0080000009097824 */ /* 0x000fc600078e00ff */
[----:B------:R-:W-:-:S04]  /*03b0*/  FFMA R10, R5, 1.4426950216293334961, -R10 ;  /* 0x3fb8aa3b050a7823 */ /* 0x000fc8000000080a */
[----:B------:R-:W-:Y:S02]  /*03c0*/  FFMA R10, R5, 1.925963033500011079e-08, R10 ;  /* 0x32a57060050a7823 */ /* 0x000fe4000000000a */
[----:B------:R-:W-:Y:S08]  /*03d0*/  F2I.TRUNC.NTZ R5, R11 ;  /* 0x0000000b00057305 */ /* 0x000ff0000020f100 */
[----:B------:R-:W0:Y:S02]  /*03e0*/  MUFU.EX2 R10, R10 ;  /* 0x0000000a000a7308 */ /* 0x000e240000000800 */
[----:B0-----:R-:W-:-:S07]  /*03f0*/  FFMA R0, R9, R10, R0 ;  /* 0x0000000a09007223 */ /* 0x001fce0000000000 */
.L_x_5:
[----:B------:R-:W-:Y:S05]  /*0400*/  BSYNC.RECONVERGENT B2 ;  /* 0x0000000000027941 */ /* 0x000fea0003800200 */
.L_x_4:
[----:B------:R-:W-:Y:S01]  /*0410*/  I2FP.F32.S32 R10, R5 ;  /* 0x00000005000a7245 */ /* 0x000fe20000201400 */
[----:B------:R-:W-:Y:S01]  /*0420*/  IMAD.WIDE.U32 R2, R4, 0x4, R2 ;  /* 0x0000000404027825 */ /* 0x000fe200078e0002 */
[----:B------:R-:W-:Y:S02]  /*0430*/  MOV R12, 0x3bbb989d ;  /* 0x3bbb989d000c7802 */ /* 0x000fe40000000f00 */
[----:B------:R-:W-:Y:S01]  /*0440*/  IADD3 R8, PT, PT, R8, 0x1, RZ ;  /* 0x0000000108087810 */ /* 0x000fe20007ffe0ff */
[----:B------:R-:W-:Y:S01]  /*0450*/  FADD R9, R11, -R10 ;  /* 0x8000000a0b097221 */ /* 0x000fe20000000000 */
[----:B------:R-:W-:Y:S01]  /*0460*/  IMAD.MOV.U32 R11, RZ, RZ, 0x437c0000 ;  /* 0x437c0000ff0b7424 */ /* 0x000fe200078e00ff */
[----:B------:R-:W-:Y:S02]  /*0470*/  IADD3 R7, PT, PT, R4, R7, RZ ;  /* 0x0000000704077210 */ /* 0x000fe40007ffe0ff */
[----:B------:R-:W-:Y:S01]  /*0480*/  FFMA.SAT R10, R9, R12, 0.5 ;  /* 0x3f000000090a7423 */ /* 0x000fe2000000200c */
[----:B------:R-:W-:-:S03]  /*0490*/  ISETP.NE.AND P0, PT, R8, RZ, PT ;  /* 0x000000ff0800720c */ /* 0x000fc60003f05270 */
[----:B------:R-:W-:-:S04]  /*04a0*/  FFMA.RM R10, R10, R11, 12582913 ;  /* 0x4b4000010a0a7423 */ /* 0x000fc8000000400b */
[----:B------:R-:W-:-:S04]  /*04b0*/  FADD R12, R10, -12583039 ;  /* 0xcb40007f0a0c7421 */ /* 0x000fc80000000000 */
[----:B------:R-:W-:-:S04]  /*04c0*/  FFMA R12, R9, 1.4426950216293334961, -R12 ;  /* 0x3fb8aa3b090c7823 */ /* 0x000fc8000000080c */
[----:B------:R-:W-:Y:S01]  /*04d0*/  FFMA R12, R9, 1.925963033500011079e-08, R12 ;  /* 0x32a57060090c7823 */ /* 0x000fe2000000000c */
[----:B------:R-:W-:-:S05]  /*04e0*/  IMAD.SHL.U32 R9, R10, 0x800000, RZ ;  /* 0x008000000a097824 */ /* 0x000fca00078e00ff */
[----:B------:R-:W0:Y:S02]  /*04f0*/  MUFU.EX2 R12, R12 ;  /* 0x0000000c000c7308 */ /* 0x000e240000000800 */
[----:B0-----:R-:W-:Y:S01]  /*0500*/  FFMA R0, R9, R12, R0 ;  /* 0x0000000c09007223 */ /* 0x001fe20000000000 */
[----:B------:R-:W-:Y:S06]  /*0510*/  @P0 BRA `(.L_x_6) ;  /* 0xfffffffc00700947 */ /* 0x000fec000383ffff */
.L_x_3:
[----:B------:R-:W-:Y:S05]  /*0520*/  BSYNC.RECONVERGENT B1 ;  /* 0x0000000000017941 */ /* 0x000fea0003800200 */
.L_x_2:
[----:B------:R-:W-:-:S13]  /*0530*/  ISETP.GE.U32.AND P0, PT, R6, 0x3, PT ;  /* 0x000000030600780c */ /* 0x000fda0003f06070 */
[----:B------:R-:W-:Y:S05]  /*0540*/  @!P0 BRA `(.L_x_1) ;  /* 0x0000000400c48947 */ /* 0x000fea0003800000 */
[----:B------:R-:W0:Y:S01]  /*0550*/  LDC.64 R2, c[0x0][0x380] ;  /* 0x0000e000ff027b82 */ /* 0x000e220000000a00 */
[C-C-:B------:R-:W-:Y:S01]  /*0560*/  IMAD R9, R4.reuse, 0x2, R7.reuse ;  /* 0x0000000204097824 */ /* 0x140fe200078e0207 */
[----:B------:R-:W-:Y:S01]  /*0570*/  IADD3 R15, PT, PT, R7, R4, RZ ;  /* 0x00000004070f7210 */ /* 0x000fe20007ffe0ff */
[----:B------:R-:W-:-:S07]  /*0580*/  IMAD R11, R4, 0x3, R7 ;  /* 0x00000003040b7824 */ /* 0x000fce00078e0207 */
.L_x_9:
[----:B0-----:R-:W-:-:S06]  /*0590*/  IMAD.WIDE.U32 R16, R7, 0x4, R2 ;  /* 0x0000000407107825 */ /* 0x001fcc00078e0002 */
[----:B------:R-:W2:Y:S01]  /*05a0*/  LDG.E R16, desc[UR6][R16.64] ;  /* 0x0000000610107981 */ /* 0x000ea2000c1e1900 */
[----:B------:R-:W-:-:S06]  /*05b0*/  IMAD.WIDE.U32 R18, R15, 0x4, R2 ;  /* 0x000000040f127825 */ /* 0x000fcc00078e0002 */
[----:B------:R-:W3:Y:S01]  /*05c0*/  LDG.E R18, desc[UR6][R18.64] ;  /* 0x0000000612127981 */ /* 0x000ee2000c1e1900 */
[----:B------:R-:W-:-:S06]  /*05d0*/  IMAD.WIDE.U32 R20, R9, 0x4, R2 ;  /* 0x0000000409147825 */ /* 0x000fcc00078e0002 */
[----:B------:R-:W4:Y:S01]  /*05e0*/  LDG.E R20, desc[UR6][R20.64] ;  /* 0x0000000614147981 */ /* 0x000f22000c1e1900 */
[----:B------:R-:W-:-:S05]  /*05f0*/  IMAD.WIDE.U32 R22, R11, 0x4, R2 ;  /* 0x000000040b167825 */ /* 0x000fca00078e0002 */
[----:B------:R-:W5:Y:S01]  /*0600*/  LDG.E R12, desc[UR6][R22.64] ;  /* 0x00000006160c7981 */ /* 0x000f62000c1e1900 */
[----:B------:R-:W-:Y:S01]  /*0610*/  I2FP.F32.S32 R25, R5 ;  /* 0x0000000500197245 */ /* 0x000fe20000201400 */
[----:B------:R-:W-:Y:S02]  /*0620*/  HFMA2 R8, -RZ, RZ, 3.7421875, 0 ;  /* 0x437c0000ff087431 */ /* 0x000fe400000001ff */
[----:B------:R-:W-:Y:S01]  /*0630*/  IMAD.MOV.U32 R6, RZ, RZ, 0x3bbb989d ;  /* 0x3bbb989dff067424 */ /* 0x000fe200078e00ff */
[----:B------:R-:W-:Y:S01]  /*0640*/  BSSY.RECONVERGENT B1, `(.L_x_7) ;  /* 0x0000050000017945 */ /* 0x000fe20003800200 */
[----:B--2---:R-:W-:-:S04]  /*0650*/  I2FP.F32.S32 R24, R16 ;  /* 0x0000001000187245 */ /* 0x004fc80000201400 */
[----:B------:R-:W-:Y:S02]  /*0660*/  FSETP.GT.AND P0, PT, R24, R25, PT ;  /* 0x000000191800720b */ /* 0x000fe40003f04000 */
[----:B---3--:R-:W-:Y:S02]  /*0670*/  I2FP.F32.S32 R17, R18 ;  /* 0x0000001200117245 */ /* 0x008fe40000201400 */
[----:B----4-:R-:W-:-:S09]  /*0680*/  I2FP.F32.S32 R16, R20 ;  /* 0x0000001400107245 */ /* 0x010fd20000201400 */
[----:B------:R-:W0:Y:S01]  /*0690*/  @P0 F2I.TRUNC.NTZ R5, R24 ;  /* 0x0000001800050305 */ /* 0x000e22000020f100 */
[----:B------:R-:W-:Y:S01]  /*06a0*/  @P0 FADD R19, -R24, R25 ;  /* 0x0000001918130221 */ /* 0x000fe20000000100 */
[----:B-----5:R-:W-:-:S03]  /*06b0*/  I2FP.F32.S32 R12, R12 ;  /* 0x0000000c000c7245 */ /* 0x020fc60000201400 */
[----:B------:R-:W-:-:S04]  /*06c0*/  @P0 FFMA.SAT R21, R19, R6, 0.5 ;  /* 0x3f00000013150423 */ /* 0x000fc80000002006 */
[----:B------:R-:W-:-:S04]  /*06d0*/  @P0 FFMA.RM R10, R21, R8, 12582913 ;  /* 0x4b400001150a0423 */ /* 0x000fc80000004008 */
[----:B------:R-:W-:Y:S01]  /*06e0*/  @P0 FADD R14, R10, -12583039 ;  /* 0xcb40007f0a0e0421 */ /* 0x000fe20000000000 */
[----:B0-----:R-:W-:-:S03]  /*06f0*/  I2FP.F32.S32 R26, R5 ;  /* 0x00000005001a7245 */ /* 0x001fc60000201400 */
[----:B------:R-:W-:Y:S01]  /*0700*/  @P0 FFMA R14, R19, 1.4426950216293334961, -R14 ;  /* 0x3fb8aa3b130e0823 */ /* 0x000fe2000000080e */
[----:B------:R-:W-:Y:S01]  /*0710*/  FSETP.GT.AND P1, PT, R17, R26, PT ;  /* 0x0000001a1100720b */ /* 0x000fe20003f24000 */
[----:B------:R-:W-:Y:S02]  /*0720*/  FADD R23, R24, -R26 ;  /* 0x8000001a18177221 */ /* 0x000fe40000000000 */
[----:B------:R-:W-:Y:S02]  /*0730*/  @P0 FFMA R18, R19, 1.925963033500011079e-08, R14 ;  /* 0x32a5706013120823 */ /* 0x000fe4000000000e */
[----:B------:R-:W-:-:S04]  /*0740*/  FFMA.SAT R25, R23, R6, 0.5 ;  /* 0x3f00000017197423 */ /* 0x000fc80000002006 */
[----:B------:R-:W0:Y:S01]  /*0750*/  @P0 MUFU.EX2 R18, R18 ;  /* 0x0000001200120308 */ /* 0x000e220000000800 */
[----:B------:R-:W-:Y:S01]  /*0760*/  FFMA.RM R14, R25, R8, 12582913 ;  /* 0x4b400001190e7423 */ /* 0x000fe20000004008 */
[----:B------:R-:W-:Y:S02]  /*0770*/  @P0 IMAD.SHL.U32 R25, R10, 0x800000, RZ ;  /* 0x008000000a190824 */ /* 0x000fe400078e00ff */
[----:B------:R-:W-:Y:S01]  /*0780*/  @P1 FADD R19, R26, -R17 ;  /* 0x800000111a131221 */ /* 0x000fe20000000000 */
[----:B------:R-:W-:-:S03]  /*0790*/  FADD R20, R14, -12583039 ;  /* 0xcb40007f0e147421 */ /* 0x000fc60000000000 */
[----:B------:R-:W1:Y:S01]  /*07a0*/  @P1 F2I.TRUNC.NTZ R5, R17 ;  /* 0x0000001100051305 */ /* 0x000e62000020f100 */
[----:B------:R-:W-:Y:S01]  /*07b0*/  @P1 FFMA.SAT R27, R19, R6, 0.5 ;  /* 0x3f000000131b1423 */ /* 0x000fe20000002006 */
[----:B------:R-:W-:-:S03]  /*07c0*/  FFMA R20, R23, 1.4426950216293334961, -R20 ;  /* 0x3fb8aa3b17147823 */ /* 0x000fc60000000814 */
[----:B------:R-:W-:Y:S01]  /*07d0*/  @P1 FFMA.RM R10, R27, R8, 12582913 ;  /* 0x4b4000011b0a1423 */ /* 0x000fe20000004008 */
[----:B------:R-:W-:Y:S01]  /*07e0*/  FFMA R24, R23, 1.925963033500011079e-08, R20 ;  /* 0x32a5706017187823 */ /* 0x000fe20000000014 */
[----:B0-----:R-:W-:Y:S02]  /*07f0*/  @P0 FFMA R0, R25, R18, R0 ;  /* 0x0000001219000223 */ /* 0x001fe40000000000 */
[----:B------:R-:W-:-:S04]  /*0800*/  @P1 FADD R18, R10, -12583039 ;  /* 0xcb40007f0a121421 */ /* 0x000fc80000000000 */
[----:B------:R-:W-:Y:S01]  /*0810*/  @P1 FFMA R20, R19, 1.4426950216293334961, -R18 ;  /* 0x3fb8aa3b13141823 */ /* 0x000fe20000000812 */
[----:B-1----:R-:W-:-:S03]  /*0820*/  I2FP.F32.S32 R21, R5 ;  /* 0x0000000500157245 */ /* 0x002fc60000201400 */
[----:B------:R-:W-:Y:S01]  /*0830*/  @P1 FFMA R22, R19, 1.925963033500011079e-08, R20 ;  /* 0x32a5706013161823 */ /* 0x000fe20000000014 */
[----:B------:R-:W-:Y:S01]  /*0840*/  FSETP.GT.AND P2, PT, R16, R21, PT ;  /* 0x000000151000720b */ /* 0x000fe20003f44000 */
[----:B------:R-:W-:-:S04]  /*0850*/  FADD R17, R17, -R21 ;  /* 0x8000001511117221 */ /* 0x000fc80000000000 */
[----:B------:R-:W-:Y:S01]  /*0860*/  FFMA.SAT R25, R17, R6, 0.5 ;  /* 0x3f00000011197423 */ /* 0x000fe20000002006 */
[----:B------:R-:W-:Y:S03]  /*0870*/  @P1 MUFU.EX2 R22, R22 ;  /* 0x0000001600161308 */ /* 0x000fe60000000800 */
[----:B------:R-:W-:-:S04]  /*0880*/  FFMA.RM R18, R25, R8, 12582913 ;  /* 0x4b40000119127423 */ /* 0x000fc80000004008 */
[----:B------:R-:W-:Y:S01]  /*0890*/  @P2 FADD R23, R21, -R16 ;  /* 0x8000001015172221 */ /* 0x000fe20000000000 */
[----:B------:R-:W0:Y:S01]  /*08a0*/  @P2 F2I.TRUNC.NTZ R5, R16 ;  /* 0x0000001000052305 */ /* 0x000e22000020f100 */
[----:B------:R-:W-:Y:S02]  /*08b0*/  FADD R20, R18, -12583039 ;  /* 0xcb40007f12147421 */ /* 0x000fe40000000000 */
[----:B------:R-:W-:Y:S02]  /*08c0*/  @P2 FFMA.SAT R25, R23, R6, 0.5 ;  /* 0x3f00000017192423 */ /* 0x000fe40000002006 */
[----:B------:R-:W-:Y:S02]  /*08d0*/  FFMA R26, R17, 1.4426950216293334961, -R20 ;  /* 0x3fb8aa3b111a7823 */ /* 0x000fe40000000814 */
[----:B------:R-:W-:Y:S01]  /*08e0*/  @P2 FFMA.RM R20, R25, R8, 12582913 ;  /* 0x4b40000119142423 */ /* 0x000fe20000004008 */
[----:B------:R1:W2:Y:S01]  /*08f0*/  MUFU.EX2 R21, R24 ;  /* 0x0000001800157308 */ /* 0x0002a20000000800 */
[----:B------:R-:W-:Y:S01]  /*0900*/  FFMA R17, R17, 1.925963033500011079e-08, R26 ;  /* 0x32a5706011117823 */ /* 0x000fe2000000001a */
[----:B0-----:R-:W-:-:S06]  /*0910*/  I2FP.F32.S32 R19, R5 ;  /* 0x0000000500137245 */ /* 0x001fcc0000201400 */
[----:B------:R-:W0:Y:S01]  /*0920*/  MUFU.EX2 R17, R17 ;  /* 0x0000001100117308 */ /* 0x000e220000000800 */
[----:B------:R-:W-:Y:S01]  /*0930*/  FSETP.GT.AND P0, PT, R12, R19, PT ;  /* 0x000000130c00720b */ /* 0x000fe20003f04000 */
[----:B------:R-:W-:Y:S01]  /*0940*/  FADD R25, R16, -R19 ;  /* 0x8000001310197221 */ /* 0x000fe20000000000 */
[----:B------:R-:W-:-:S03]  /*0950*/  @P2 FADD R16, R20, -12583039 ;  /* 0xcb40007f14102421 */ /* 0x000fc60000000000 */
[----:B------:R-:W-:Y:S01]  /*0960*/  FFMA.SAT R27, R25, R6, 0.5 ;  /* 0x3f000000191b7423 */ /* 0x000fe20000002006 */
[----:B-1----:R-:W-:-:S03]  /*0970*/  @P2 FFMA R24, R23, 1.4426950216293334961, -R16 ;  /* 0x3fb8aa3b17182823 */ /* 0x002fc60000000810 */
[----:B------:R-:W-:Y:S01]  /*0980*/  FFMA.RM R16, R27, R8, 12582913 ;  /* 0x4b4000011b107423 */ /* 0x000fe20000004008 */
[----:B------:R-:W-:Y:S01]  /*0990*/  @P2 FFMA R23, R23, 1.925963033500011079e-08, R24 ;  /* 0x32a5706017172823 */ /* 0x000fe20000000018 */
[----:B------:R-:W-:Y:S02]  /*09a0*/  SHF.L.U32 R27, R14, 0x17, RZ ;  /* 0x000000170e1b7819 */ /* 0x000fe400000006ff */
[----:B------:R-:W-:-:S03]  /*09b0*/  FADD R24, R16, -12583039 ;  /* 0xcb40007f10187421 */ /* 0x000fc60000000000 */
[----:B------:R-:W1:Y:S01]  /*09c0*/  @P2 MUFU.EX2 R23, R23 ;  /* 0x0000001700172308 */ /* 0x000e620000000800 */
[----:B------:R-:W-:Y:S01]  /*09d0*/  FFMA R24, R25, 1.4426950216293334961, -R24 ;  /* 0x3fb8aa3b19187823 */ /* 0x000fe20000000818 */
[----:B--2---:R-:W-:Y:S01]  /*09e0*/  FFMA R0, R27, R21, R0 ;  /* 0x000000151b007223 */ /* 0x004fe20000000000 */
[----:B------:R-:W-:Y:S02]  /*09f0*/  IMAD.SHL.U32 R21, R18, 0x800000, RZ ;  /* 0x0080000012157824 */ /* 0x000fe400078e00ff */
[----:B------:R-:W-:Y:S01]  /*0a00*/  FFMA R24, R25, 1.925963033500011079e-08, R24 ;  /* 0x32a5706019187823 */ /* 0x000fe20000000018 */
[----:B------:R-:W-:-:S05]  /*0a10*/  @P1 SHF.L.U32 R25, R10, 0x17, RZ ;  /* 0x000000170a191819 */ /* 0x000fca00000006ff */
[----:B------:R-:W2:Y:S01]  /*0a20*/  MUFU.EX2 R24, R24 ;  /* 0x0000001800187308 */ /* 0x000ea20000000800 */
[----:B------:R-:W-:-:S04]  /*0a30*/  @P1 FFMA R0, R25, R22, R0 ;  /* 0x0000001619001223 */ /* 0x000fc80000000000 */
[----:B0-----:R-:W-:Y:S01]  /*0a40*/  FFMA R0, R21, R17, R0 ;  /* 0x0000001115007223 */ /* 0x001fe20000000000 */
[----:B------:R-:W-:Y:S02]  /*0a50*/  @P2 SHF.L.U32 R17, R20, 0x17, RZ ;  /* 0x0000001714112819 */ /* 0x000fe400000006ff */
[----:B------:R-:W-:-:S03]  /*0a60*/  SHF.L.U32 R21, R16, 0x17, RZ ;  /* 0x0000001710157819 */ /* 0x000fc600000006ff */
[----:B-1----:R-:W-:-:S04]  /*0a70*/  @P2 FFMA R0, R17, R23, R0 ;  /* 0x0000001711002223 */ /* 0x002fc80000000000 */
[----:B--2---:R-:W-:Y:S01]  /*0a80*/  FFMA R0, R21, R24, R0 ;  /* 0x0000001815007223 */ /* 0x004fe20000000000 */
[----:B------:R-:W-:Y:S06]  /*0a90*/  @!P0 BRA `(.L_x_8) ;  /* 0x0000000000288947 */ /* 0x000fec0003800000 */
[----:B------:R-:W-:-:S04]  /*0aa0*/  FADD R19, R19, -R12 ;  /* 0x8000000c13137221 */ /* 0x000fc80000000000 */
[----:B------:R-:W-:-:S04]  /*0ab0*/  FFMA.SAT R5, R19, R6, 0.5 ;  /* 0x3f00000013057423 */ /* 0x000fc80000002006 */
[----:B------:R-:W-:Y:S02]  /*0ac0*/  FFMA.RM R10, R5, R8, 12582913 ;  /* 0x4b400001050a7423 */ /* 0x000fe40000004008 */
[----:B------:R-:W-:Y:S02]  /*0ad0*/  F2I.TRUNC.NTZ R5, R12 ;  /* 0x0000000c00057305 */ /* 0x000fe4000020f100 */
[C---:B------:R-:W-:Y:S01]  /*0ae0*/  FADD R14, R10.reuse, -12583039 ;  /* 0xcb40007f0a0e7421 */ /* 0x040fe20000000000 */
[----:B------:R-:W-:-:S03]  /*0af0*/  IMAD.SHL.U32 R17, R10, 0x800000, RZ ;  /* 0x008000000a117824 */ /* 0x000fc600078e00ff */
[----:B------:R-:W-:-:S04]  /*0b00*/  FFMA R14, R19, 1.4426950216293334961, -R14 ;  /* 0x3fb8aa3b130e7823 */ /* 0x000fc8000000080e */
[----:B------:R-:W-:-:S06]  /*0b10*/  FFMA R14, R19, 1.925963033500011079e-08, R14 ;  /* 0x32a57060130e7823 */ /* 0x000fcc000000000e */
[----:B------:R-:W0:Y:S02]  /*0b20*/  MUFU.EX2 R14, R14 ;  /* 0x0000000e000e7308 */ /* 0x000e240000000800 */
[----:B0-----:R-:W-:-:S07]  /*0b30*/  FFMA R0, R17, R14, R0 ;  /* 0x0000000e11007223 */ /* 0x001fce0000000000 */
.L_x_8:
[----:B------:R-:W-:Y:S05]  /*0b40*/  BSYNC.RECONVERGENT B1 ;  /* 0x0000000000017941 */ /* 0x000fea0003800200 */
.L_x_7:
[----:B------:R-:W-:Y:S01]  /*0b50*/  I2FP.F32.S32 R17, R5 ;  /* 0x0000000500117245 */ /* 0x000fe20000201400 */
[C---:B------:R-:W-:Y:S01]  /*0b60*/  IMAD R11, R4.reuse, 0x4, R11 ;  /* 0x00000004040b7824 */ /* 0x040fe200078e020b */
[C-C-:B------:R-:W-:Y:S02]  /*0b70*/  IADD3 R7, PT, PT, R4.reuse, R7, R4.reuse ;  /* 0x0000000704077210 */ /* 0x140fe40007ffe004 */
[----:B------:R-:W-:Y:S01]  /*0b80*/  LEA R9, R4, R9, 0x2 ;  /* 0x0000000904097211 */ /* 0x000fe200078e10ff */
[----:B------:R-:W-:Y:S01]  /*0b90*/  FADD R17, R12, -R17 ;  /* 0x800000110c117221 */ /* 0x000fe20000000000 */
[C---:B------:R-:W-:Y:S02]  /*0ba0*/  IADD3 R7, PT, PT, R4.reuse, R7, R4 ;  /* 0x0000000704077210 */ /* 0x040fe40007ffe004 */
[----:B------:R-:W-:Y:S01]  /*0bb0*/  LEA R15, R4, R15, 0x2 ;  /* 0x0000000f040f7211 */ /* 0x000fe200078e10ff */
[----:B------:R-:W-:Y:S01]  /*0bc0*/  FFMA.SAT R19, R17, R6, 0.5 ;  /* 0x3f00000011137423 */ /* 0x000fe20000002006 */
[----:B------:R-:W-:-:S03]  /*0bd0*/  ISETP.GE.U32.AND P0, PT, R7, 0x20, PT ;  /* 0x000000200700780c */ /* 0x000fc60003f06070 */
[----:B------:R-:W-:-:S04]  /*0be0*/  FFMA.RM R19, R19, R8, 12582913 ;  /* 0x4b40000113137423 */ /* 0x000fc80000004008 */
[C---:B------:R-:W-:Y:S01]  /*0bf0*/  FADD R6, R19.reuse, -12583039 ;  /* 0xcb40007f13067421 */ /* 0x040fe20000000000 */
[----:B------:R-:W-:-:S03]  /*0c00*/  SHF.L.U32 R19, R19, 0x17, RZ ;  /* 0x0000001713137819 */ /* 0x000fc600000006ff */
[----:B------:R-:W-:-:S04]  /*0c10*/  FFMA R6, R17, 1.4426950216293334961, -R6 ;  /* 0x3fb8aa3b11067823 */ /* 0x000fc80000000806 */
[----:B------:R-:W-:-:S06]  /*0c20*/  FFMA R6, R17, 1.925963033500011079e-08, R6 ;  /* 0x32a5706011067823 */ /* 0x000fcc0000000006 */
[----:B------:R-:W0:Y:S02]  /*0c30*/  MUFU.EX2 R6, R6 ;  /* 0x0000000600067308 */ /* 0x000e240000000800 */
[----:B0-----:R-:W-:Y:S01]  /*0c40*/  FFMA R0, R19, R6, R0 ;  /* 0x0000000613007223 */ /* 0x001fe20000000000 */
[----:B------:R-:W-:Y:S06]  /*0c50*/  @!P0 BRA `(.L_x_9) ;  /* 0xfffffff8004c8947 */ /* 0x000fec000383ffff */
.L_x_1:
[----:B------:R-:W-:Y:S05]  /*0c60*/  BSYNC.RECONVERGENT B0 ;  /* 0x0000000000007941 */ /* 0x000fea0003800200 */
.L_x_0:
[----:B------:R-:W-:Y:S01]  /*0c70*/  I2FP.F32.S32 R2, R5 ;  /* 0x0000000500027245 */ /* 0x000fe20000201400 */
[----:B------:R-:W0:Y:S01]  /*0c80*/  S2UR UR5, SR_CgaCtaId ;  /* 0x00000000000579c3 */ /* 0x000e220000008800 */
[----:B------:R-:W-:-:S07]  /*0c90*/  UMOV UR4, 0x400 ;  /* 0x0000040000047882 */ /* 0x000fce0000000000 */
[----:B------:R-:W-:Y:S06]  /*0ca0*/  BAR.SYNC.DEFER_BLOCKING 0x0 ;  /* 0x0000000000007b1d */ /* 0x000fec0000010000 */
[----:B------:R-:W1:Y:S01]  /*0cb0*/  SHFL.DOWN PT, R3, R2, 0x10, 0x1f ;  /* 0x0a001f0002037f89 */ /* 0x000e6200000e0000 */
[----:B0-----:R-:W-:Y:S01]  /*0cc0*/  ULEA UR4, UR5, UR4, 0x18 ;  /* 0x0000000405047291 */ /* 0x001fe2000f8ec0ff */
[----:B-1----:R-:W0:Y:S02]  /*0cd0*/  F2I.TRUNC.NTZ R3, R3 ;  /* 0x0000000300037305 */ /* 0x002e24000020f100 */
[----:B0-----:R-:W-:-:S04]  /*0ce0*/  I2FP.F32.S32 R7, R3 ;  /* 0x0000000300077245 */ /* 0x001fc80000201400 */
[----:B------:R-:W-:-:S05]  /*0cf0*/  FMNMX R7, R2, R7, !PT ;  /* 0x0000000702077209 */ /* 0x000fca0007800000 */
[----:B------:R-:W0:Y:S02]  /*0d00*/  SHFL.DOWN PT, R4, R7, 0x8, 0x1f ;  /* 0x09001f0007047f89 */ /* 0x000e2400000e0000 */
[----:B0-----:R-:W0:Y:S02]  /*0d10*/  F2I.TRUNC.NTZ R4, R4 ;  /* 0x0000000400047305 */ /* 0x001e24000020f100 */
        /* <DEDUP_REMOVED lines=8> */
[----:B0-----:R-:W-:Y:S02]  /*0da0*/  I2FP.F32.S32 R2, R3 ;  /* 0x0000000300027245 */ /* 0x001fe40000201400 */
[----:B------:R-:W-:Y:S02]  /*0db0*/  LEA.HI R3, R13, UR4, RZ, 0x1d ;  /* 0x000000040d037c11 */ /* 0x000fe4000f8fe8ff */
[----:B------:R-:W-:Y:S02]  /*0dc0*/  FMNMX R7, R9, R2, !PT ;  /* 0x0000000209077209 */ /* 0x000fe40007800000 */
[----:B------:R-:W0:Y:S03]  /*0dd0*/  LDC R2, c[0x0][0x360] ;  /* 0x0000d800ff027b82 */ /* 0x000e260000000800 */
[----:B------:R-:W1:Y:S01]  /*0de0*/  SHFL.DOWN PT, R10, R7, 0x1, 0x1f ;  /* 0x08201f00070a7f89 */ /* 0x000e6200000e0000 */
[----:B0-----:R-:W-:Y:S01]  /*0df0*/  ISETP.GE.U32.AND P0, PT, R2, 0x21, PT ;  /* 0x000000210200780c */ /* 0x001fe20003f06070 */
[----:B-1----:R-:W0:Y:S02]  /*0e00*/  F2I.TRUNC.NTZ R10, R10 ;  /* 0x0000000a000a7305 */ /* 0x002e24000020f100 */
[----:B0-----:R-:W-:-:S04]  /*0e10*/  I2FP.F32.S32 R4, R10 ;  /* 0x0000000a00047245 */ /* 0x001fc80000201400 */
[----:B------:R-:W-:Y:S02]  /*0e20*/  FMNMX R6, R7, R4, !PT ;  /* 0x0000000407067209 */ /* 0x000fe40007800000 */
[----:B------:R-:W-:-:S04]  /*0e30*/  LEA R4, R13, UR4, 0x2 ;  /* 0x000000040d047c11 */ /* 0x000fc8000f8e10ff */
[----:B------:R-:W-:Y:S05]  /*0e40*/  @!P0 BRA `(.L_x_10) ;  /* 0x0000000000688947 */ /* 0x000fea0003800000 */
[----:B------:R-:W-:-:S13]  /*0e50*/  LOP3.LUT P1, RZ, R13, 0x1f, RZ, 0xc0, !PT ;  /* 0x0000001f0dff7812 */ /* 0x000fda000782c0ff */
[----:B------:R0:W-:Y:S01]  /*0e60*/  @!P1 STS [R3], R6 ;  /* 0x0000000603009388 */ /* 0x0001e20000000800 */
[----:B------:R-:W-:Y:S01]  /*0e70*/  BAR.SYNC.DEFER_BLOCKING 0x0 ;  /* 0x0000000000007b1d */ /* 0x000fe20000010000 */
[----:B------:R-:W-:-:S13]  /*0e80*/  ISETP.GT.U32.AND P1, PT, R13, 0x1f, PT ;  /* 0x0000001f0d00780c */ /* 0x000fda0003f24070 */
[----:B0-----:R-:W-:Y:S05]  /*0e90*/  @P1 BRA `(.L_x_11) ;  /* 0x00000000005c1947 */ /* 0x001fea0003800000 */
[----:B------:R-:W-:Y:S01]  /*0ea0*/  IADD3 R6, PT, PT, R2, 0x1f, RZ ;  /* 0x0000001f02067810 */ /* 0x000fe20007ffe0ff */
[----:B------:R-:W-:-:S03]  /*0eb0*/  UMOV UR5, 0xffffffff ;  /* 0xffffffff00057882 */ /* 0x000fc60000000000 */
[----:B------:R-:W-:-:S04]  /*0ec0*/  SHF.R.U32.HI R6, RZ, 0x5, R6 ;  /* 0x00000005ff067819 */ /* 0x000fc80000011606 */
[----:B------:R-:W-:Y:S01]  /*0ed0*/  ISETP.GE.U32.AND P1, PT, R13, R6, PT ;  /* 0x000000060d00720c */ /* 0x000fe20003f26070 */
[----:B------:R-:W-:-:S12]  /*0ee0*/  IMAD.MOV.U32 R6, RZ, RZ, -0x800000 ;  /* 0xff800000ff067424 */ /* 0x000fd800078e00ff */
[----:B------:R0:W1:Y:S01]  /*0ef0*/  @!P1 LDS R6, [R4] ;  /* 0x0000000004069984 */ /* 0x0000620000000800 */
[----:B------:R-:W-:Y:S05]  /*0f00*/  BRA.DIV UR5, `(.L_x_12) ;  /* 0x00000012057c7947 */ /* 0x000fea000b800000 */
[----:B-1----:R-:W1:Y:S02]  /*0f10*/  SHFL.DOWN PT, R7, R6, 0x10, 0x1f ;  /* 0x0a001f0006077f89 */ /* 0x002e6400000e0000 */
[----:B-1----:R-:W-:-:S05]  /*0f20*/  FMNMX R7, R7, R6, !PT ;  /* 0x0000000607077209 */ /* 0x002fca0007800000 */
[----:B------:R-:W1:Y:S02]  /*0f30*/  SHFL.DOWN PT, R8, R7, 0x8, 0x1f ;  /* 0x09001f0007087f89 */ /* 0x000e6400000e0000 */
[----:B-1----:R-:W-:-:S05]  /*0f40*/  FMNMX R8, R7, R8, !PT ;  /* 0x0000000807087209 */ /* 0x002fca0007800000 */
[----:B------:R-:W1:Y:S02]  /*0f50*/  SHFL.DOWN PT, R9, R8, 0x4, 0x1f ;  /* 0x08801f0008097f89 */ /* 0x000e6400000e0000 */
[----:B-1----:R-:W-:-:S05]  /*0f60*/  FMNMX R9, R8, R9, !PT ;  /* 0x0000000908097209 */ /* 0x002fca0007800000 */
[----:B------:R-:W1:Y:S02]  /*0f70*/  SHFL.DOWN PT, R10, R9, 0x2, 0x1f ;  /* 0x08401f00090a7f89 */ /* 0x000e6400000e0000 */
[----:B-1----:R-:W-:-:S05]  /*0f80*/  FMNMX R10, R9, R10, !PT ;  /* 0x0000000a090a7209 */ /* 0x002fca0007800000 */
[----:B------:R1:W2:Y:S02]  /*0f90*/  SHFL.DOWN PT, R11, R10, 0x1, 0x1f ;  /* 0x08201f000a0b7f89 */ /* 0x0002a400000e0000 */
.L_x_37:
[----:B------:R-:W-:Y:S02]  /*0fa0*/  ISETP.NE.AND P1, PT, R13, RZ, PT ;  /* 0x000000ff0d00720c */ /* 0x000fe40003f25270 */
[----:B--2---:R-:W-:-:S11]  /*0fb0*/  FMNMX R11, R10, R11, !PT ;  /* 0x0000000b0a0b7209 */ /* 0x004fd60007800000 */
[----:B------:R-:W-:Y:S05]  /*0fc0*/  @P1 BRA `(.L_x_11) ;  /* 0x0000000000101947 */ /* 0x000fea0003800000 */
[----:B------:R2:W-:Y:S01]  /*0fd0*/  STS [UR4], R11 ;  /* 0x0000000bff007988 */ /* 0x0005e20008000804 */
[----:B------:R-:W-:Y:S05]  /*0fe0*/  BRA `(.L_x_11) ;  /* 0x0000000000087947 */ /* 0x000fea0003800000 */
.L_x_10:
[----:B------:R-:W-:-:S13]  /*0ff0*/  ISETP.NE.AND P1, PT, R13, RZ, PT ;  /* 0x000000ff0d00720c */ /* 0x000fda0003f25270 */
[----:B------:R3:W-:Y:S02]  /*1000*/  @!P1 STS [UR4], R6 ;  /* 0x00000006ff009988 */ /* 0x0007e40008000804 */
.L_x_11:
[----:B------:R-:W-:Y:S05]  /*1010*/  WARPSYNC.ALL ;  /* 0x0000000000007948 */ /* 0x000fea0003800000 */
[----:B------:R-:W-:Y:S01]  /*1020*/  BAR.SYNC.DEFER_BLOCKING 0x0 ;  /* 0x0000000000007b1d */ /* 0x000fe20000010000 */
[----:B---3--:R-:W-:Y:S02]  /*1030*/  HFMA2 R6, -RZ, RZ, 0.96630859375, -0.0022525787353515625 ;  /* 0x3bbb989dff067431 */ /* 0x008fe400000001ff */
[----:B------:R-:W-:-:S03]  /*1040*/  IMAD.MOV.U32 R7, RZ, RZ, 0x437c0000 ;  /* 0x437c0000ff077424 */ /* 0x000fc600078e00ff */
[----:B------:R-:W3:Y:S02]  /*1050*/  LDS R12, [UR4] ;  /* 0x00000004ff0c7984 */ /* 0x000ee40008000800 */
[----:B---3--:R-:W3:Y:S02]  /*1060*/  F2I.TRUNC.NTZ R12, R12 ;  /* 0x0000000c000c7305 */ /* 0x008ee4000020f100 */
[----:B---3--:R-:W-:-:S04]  /*1070*/  IADD3 R5, PT, PT, -R12, R5, RZ ;  /* 0x000000050c057210 */ /* 0x008fc80007ffe1ff */
[----:B------:R-:W-:-:S05]  /*1080*/  I2FP.F32.S32 R5, R5 ;  /* 0x0000000500057245 */ /* 0x000fca0000201400 */
[----:B------:R-:W-:-:S04]  /*1090*/  FFMA.SAT R6, R5, R6, 0.5 ;  /* 0x3f00000005067423 */ /* 0x000fc80000002006 */
[----:B------:R-:W-:-:S04]  /*10a0*/  FFMA.RM R6, R6, R7, 12582913 ;  /* 0x4b40000106067423 */ /* 0x000fc80000004007 */
[C---:B------:R-:W-:Y:S01]  /*10b0*/  FADD R8, R6.reuse, -12583039 ;  /* 0xcb40007f06087421 */ /* 0x040fe20000000000 */
[----:B------:R-:W-:-:S03]  /*10c0*/  SHF.L.U32 R6, R6, 0x17, RZ ;  /* 0x0000001706067819 */ /* 0x000fc600000006ff */
[----:B------:R-:W-:-:S04]  /*10d0*/  FFMA R8, R5, 1.4426950216293334961, -R8 ;  /* 0x3fb8aa3b05087823 */ /* 0x000fc80000000808 */
[----:B------:R-:W-:-:S04]  /*10e0*/  FFMA R8, R5, 1.925963033500011079e-08, R8 ;  /* 0x32a5706005087823 */ /* 0x000fc80000000008 */
[----:B------:R-:W3:Y:S02]  /*10f0*/  MUFU.EX2 R5, R8 ;  /* 0x0000000800057308 */ /* 0x000ee40000000800 */
[----:B---3--:R-:W-:-:S04]  /*1100*/  FMUL R5, R6, R5 ;  /* 0x0000000506057220 */ /* 0x008fc80000400000 */
[----:B------:R-:W-:-:S05]  /*1110*/  FMUL R5, R5, R0 ;  /* 0x0000000005057220 */ /* 0x000fca0000400000 */
[----:B------:R-:W3:Y:S02]  /*1120*/  SHFL.DOWN PT, R0, R5, 0x10, 0x1f ;  /* 0x0a001f0005007f89 */ /* 0x000ee400000e0000 */
[----:B---3--:R-:W-:-:S05]  /*1130*/  FADD R0, R5, R0 ;  /* 0x0000000005007221 */ /* 0x008fca0000000000 */
[----:B------:R-:W3:Y:S02]  /*1140*/  SHFL.DOWN PT, R7, R0, 0x8, 0x1f ;  /* 0x09001f0000077f89 */ /* 0x000ee400000e0000 */
[----:B---3--:R-:W-:-:S05]  /*1150*/  FADD R7, R0, R7 ;  /* 0x0000000700077221 */ /* 0x008fca0000000000 */
[----:B------:R-:W3:Y:S02]  /*1160*/  SHFL.DOWN PT, R6, R7, 0x4, 0x1f ;  /* 0x08801f0007067f89 */ /* 0x000ee400000e0000 */
[----:B---3--:R-:W-:-:S05]  /*1170*/  FADD R6, R7, R6 ;  /* 0x0000000607067221 */ /* 0x008fca0000000000 */
[----:B------:R-:W3:Y:S02]  /*1180*/  SHFL.DOWN PT, R9, R6, 0x2, 0x1f ;  /* 0x08401f0006097f89 */ /* 0x000ee400000e0000 */
[----:B---3--:R-:W-:-:S05]  /*1190*/  FADD R9, R6, R9 ;  /* 0x0000000906097221 */ /* 0x008fca0000000000 */
[----:B------:R-:W3:Y:S02]  /*11a0*/  SHFL.DOWN PT, R8, R9, 0x1, 0x1f ;  /* 0x08201f0009087f89 */ /* 0x000ee400000e0000 */
[----:B---3--:R-:W-:Y:S01]  /*11b0*/  FADD R8, R9, R8 ;  /* 0x0000000809087221 */ /* 0x008fe20000000000 */
[----:B------:R-:W-:Y:S06]  /*11c0*/  BAR.SYNC.DEFER_BLOCKING 0x0 ;  /* 0x0000000000007b1d */ /* 0x000fec0000010000 */
[----:B------:R-:W-:Y:S05]  /*11d0*/  @!P0 BRA `(.L_x_13) ;  /* 0x0000000000688947 */ /* 0x000fea0003800000 */
[----:B------:R-:W-:-:S13]  /*11e0*/  LOP3.LUT P0, RZ, R13, 0x1f, RZ, 0xc0, !PT ;  /* 0x0000001f0dff7812 */ /* 0x000fda000780c0ff */
[----:B------:R3:W-:Y:S01]  /*11f0*/  @!P0 STS [R3], R8 ;  /* 0x0000000803008388 */ /* 0x0007e20000000800 */
[----:B------:R-:W-:Y:S01]  /*1200*/  BAR.SYNC.DEFER_BLOCKING 0x0 ;  /* 0x0000000000007b1d */ /* 0x000fe20000010000 */
[----:B------:R-:W-:-:S13]  /*1210*/  ISETP.GT.U32.AND P0, PT, R13, 0x1f, PT ;  /* 0x0000001f0d00780c */ /* 0x000fda0003f04070 */
[----:B---3--:R-:W-:Y:S05]  /*1220*/  @P0 BRA `(.L_x_14) ;  /* 0x00000000005c0947 */ /* 0x008fea0003800000 */
[----:B------:R-:W-:Y:S01]  /*1230*/  IADD3 R0, PT, PT, R2, 0x1f, RZ ;  /* 0x0000001f02007810 */ /* 0x000fe20007ffe0ff */
[----:B------:R-:W-:-:S03]  /*1240*/  UMOV UR5, 0xffffffff ;  /* 0xffffffff00057882 */ /* 0x000fc60000000000 */
[----:B------:R-:W-:-:S04]  /*1250*/  SHF.R.U32.HI R0, RZ, 0x5, R0 ;  /* 0x00000005ff007819 */ /* 0x000fc80000011600 */
[----:B------:R-:W-:Y:S01]  /*1260*/  ISETP.GE.U32.AND P0, PT, R13, R0, PT ;  /* 0x000000000d00720c */ /* 0x000fe20003f06070 */
[----:B------:R-:W-:-:S12]  /*1270*/  IMAD.MOV.U32 R0, RZ, RZ, -0x800000 ;  /* 0xff800000ff007424 */ /* 0x000fd800078e00ff */
[----:B------:R3:W4:Y:S01]  /*1280*/  @!P0 LDS R0, [R4] ;  /* 0x0000000004008984 */ /* 0x0007220000000800 */
[----:B------:R-:W-:Y:S05]  /*1290*/  BRA.DIV UR5, `(.L_x_15) ;  /* 0x0000001205287947 */ /* 0x000fea000b800000 */
[----:B----4-:R-:W4:Y:S02]  /*12a0*/  SHFL.DOWN PT, R3, R0, 0x10, 0x1f ;  /* 0x0a001f0000037f89 */ /* 0x010f2400000e0000 */
[----:B----4-:R-:W-:-:S05]  /*12b0*/  FADD R3, R3, R0 ;  /* 0x0000000003037221 */ /* 0x010fca0000000000 */
[----:B0--3--:R-:W0:Y:S02]  /*12c0*/  SHFL.DOWN PT, R4, R3, 0x8, 0x1f ;  /* 0x09001f0003047f89 */ /* 0x009e2400000e0000 */
[----:B0-----:R-:W-:-:S05]  /*12d0*/  FADD R4, R3, R4 ;  /* 0x0000000403047221 */ /* 0x001fca0000000000 */
[----:B------:R-:W0:Y:S02]  /*12e0*/  SHFL.DOWN PT, R5, R4, 0x4, 0x1f ;  /* 0x08801f0004057f89 */ /* 0x000e2400000e0000 */
[----:B0-----:R-:W-:-:S05]  /*12f0*/  FADD R5, R4, R5 ;  /* 0x0000000504057221 */ /* 0x001fca0000000000 */
[----:B------:R-:W0:Y:S02]  /*1300*/  SHFL.DOWN PT, R6, R5, 0x2, 0x1f ;  /* 0x08401f0005067f89 */ /* 0x000e2400000e0000 */
[----:B0-----:R-:W-:-:S05]  /*1310*/  FADD R6, R5, R6 ;  /* 0x0000000605067221 */ /* 0x001fca0000000000 */
[----:B------:R0:W3:Y:S02]  /*1320*/  SHFL.DOWN PT, R7, R6, 0x1, 0x1f ;  /* 0x08201f0006077f89 */ /* 0x0000e400000e0000 */
.L_x_43:
[----:B------:R-:W-:Y:S01]  /*1330*/  ISETP.NE.AND P0, PT, R13, RZ, PT ;  /* 0x000000ff0d00720c */ /* 0x000fe20003f05270 */
[----:B---3--:R-:W-:-:S12]  /*1340*/  FADD R7, R6, R7 ;  /* 0x0000000706077221 */ /* 0x008fd80000000000 */
[----:B------:R-:W-:Y:S05]  /*1350*/  @P0 BRA `(.L_x_14) ;  /* 0x0000000000100947 */ /* 0x000fea0003800000 */
[----:B------:R3:W-:Y:S01]  /*1360*/  STS [UR4], R7 ;  /* 0x00000007ff007988 */ /* 0x0007e20008000804 */
[----:B------:R-:W-:Y:S05]  /*1370*/  BRA `(.L_x_14) ;  /* 0x0000000000087947 */ /* 0x000fea0003800000 */
.L_x_13:
[----:B------:R-:W-:-:S13]  /*1380*/  ISETP.NE.AND P0, PT, R13, RZ, PT ;  /* 0x000000ff0d00720c */ /* 0x000fda0003f05270 */
[----:B------:R4:W-:Y:S02]  /*1390*/  @!P0 STS [UR4], R8 ;  /* 0x00000008ff008988 */ /* 0x0009e40008000804 */
.L_x_14:
[----:B------:R-:W-:Y:S05]  /*13a0*/  WARPSYNC.ALL ;  /* 0x0000000000007948 */ /* 0x000fea0003800000 */
[----:B------:R-:W-:Y:S01]  /*13b0*/  ISETP.GT.U32.AND P0, PT, R13, 0x1f, PT ;  /* 0x0000001f0d00780c */ /* 0x000fe20003f04070 */
[----:B------:R-:W-:Y:S06]  /*13c0*/  BAR.SYNC.DEFER_BLOCKING 0x0 ;  /* 0x0000000000007b1d */ /* 0x000fec0000010000 */
[----:B------:R-:W0:Y:S01]  /*13d0*/  LDCU.64 UR8, c[0x0][0x388] ;  /* 0x00007100ff0877ac */ /* 0x000e220008000a00 */
[----:B------:R-:W-:Y:S01]  /*13e0*/  BSSY.RECONVERGENT B0, `(.L_x_16) ;  /* 0x00000cf000007945 */ /* 0x000fe20003800200 */
[----:B------:R-:W0:Y:S01]  /*13f0*/  LDS R3, [UR4] ;  /* 0x00000004ff037984 */ /* 0x000e220008000800 */
[----:B------:R-:W0:Y:S01]  /*1400*/  LDCU.64 UR4, c[0x0][0x380] ;  /* 0x00007000ff0477ac */ /* 0x000e220008000a00 */
[----:B------:R-:W-:Y:S06]  /*1410*/  BAR.SYNC.DEFER_BLOCKING 0x0 ;  /* 0x0000000000007b1d */ /* 0x000fec0000010000 */
[----:B------:R-:W-:Y:S05]  /*1420*/  @P0 BRA `(.L_x_17) ;  /* 0x0000000c00280947 */ /* 0x000fea0003800000 */
[----:B----4-:R-:W4:Y:S01]  /*1430*/  I2F.U32.RP R8, R2 ;  /* 0x0000000200087306 */ /* 0x010f220000209000 */
[----:B------:R-:W-:Y:S01]  /*1440*/  IMAD.IADD R0, R13, 0x1, R2 ;  /* 0x000000010d007824 */ /* 0x000fe200078e0202 */
[----:B------:R-:W-:Y:S01]  /*1450*/  ISETP.NE.U32.AND P2, PT, R2, RZ, PT ;  /* 0x000000ff0200720c */ /* 0x000fe20003f45070 */
[----:B------:R-:W-:Y:S03]  /*1460*/  BSSY.RECONVERGENT B1, `(.L_x_18) ;  /* 0x0000041000017945 */ /* 0x000fe60003800200 */
[C---:B------:R-:W-:Y:S02]  /*1470*/  ISETP.GE.U32.AND P0, PT, R0.reuse, 0x20, PT ;  /* 0x000000200000780c */ /* 0x040fe40003f06070 */
[----:B---3--:R-:W-:Y:S02]  /*1480*/  VIMNMX.U32 R7, PT, PT, R0, 0x20, !PT ;  /* 0x0000002000077848 */ /* 0x008fe40007fe0000 */
[----:B0-----:R-:W-:-:S04]  /*1490*/  SEL R6, RZ, 0x1, P0 ;  /* 0x00000001ff067807 */ /* 0x001fc80000000000 */
[----:B------:R-:W-:Y:S01]  /*14a0*/  IADD3 R7, PT, PT, R7, -R0, -R6 ;  /* 0x8000000007077210 */ /* 0x000fe20007ffe806 */
[----:B----4-:R-:W0:Y:S02]  /*14b0*/  MUFU.RCP R8, R8 ;  /* 0x0000000800087308 */ /* 0x010e240000001000 */
[----:B0-----:R-:W-:-:S06]  /*14c0*/  IADD3 R4, PT, PT, R8, 0xffffffe, RZ ;  /* 0x0ffffffe08047810 */ /* 0x001fcc0007ffe0ff */
[----:B------:R0:W3:Y:S02]  /*14d0*/  F2I.FTZ.U32.TRUNC.NTZ R5, R4 ;  /* 0x0000000400057305 */ /* 0x0000e4000021f000 */
[----:B0-----:R-:W-:Y:S01]  /*14e0*/  HFMA2 R4, -RZ, RZ, 0, 0 ;  /* 0x00000000ff047431 */ /* 0x001fe200000001ff */
[----:B---3--:R-:W-:-:S05]  /*14f0*/  IADD3 R9, PT, PT, RZ, -R5, RZ ;  /* 0x80000005ff097210 */ /* 0x008fca0007ffe0ff */
        /* <DEDUP_REMOVED lines=8> */
[----:B------:R-:W-:-:S13]  /*1580*/  ISETP.GE.U32.AND P1, PT, R7, R2, PT ;  /* 0x000000020700720c */ /* 0x000fda0003f26070 */
[----:B------:R-:W-:Y:S02]  /*1590*/  @P1 IADD3 R5, PT, PT, R5, 0x1, RZ ;  /* 0x0000000105051810 */ /* 0x000fe40007ffe0ff */
[----:B------:R-:W-:-:S05]  /*15a0*/  @!P2 LOP3.LUT R5, RZ, R2, RZ, 0x33, !PT ;  /* 0x00000002ff05a212 */ /* 0x000fca00078e33ff */
[----:B------:R-:W-:-:S05]  /*15b0*/  IMAD.IADD R7, R6, 0x1, R5 ;  /* 0x0000000106077824 */ /* 0x000fca00078e0205 */
[----:B------:R-:W-:-:S04]  /*15c0*/  LOP3.LUT R0, R7, 0x3, RZ, 0xc0, !PT ;  /* 0x0000000307007812 */ /* 0x000fc800078ec0ff */
[----:B------:R-:W-:-:S13]  /*15d0*/  ISETP.NE.AND P0, PT, R0, 0x3, PT ;  /* 0x000000030000780c */ /* 0x000fda0003f05270 */
[----:B------:R-:W-:Y:S05]  /*15e0*/  @!P0 BRA `(.L_x_19) ;  /* 0x0000000000a08947 */ /* 0x000fea0003800000 */
[----:B------:R-:W-:Y:S01]  /*15f0*/  IADD3 R0, PT, PT, R7, 0x1, RZ ;  /* 0x0000000107007810 */ /* 0x000fe20007ffe0ff */
[----:B------:R-:W-:-:S03]  /*1600*/  IMAD.WIDE.U32 R4, R13, 0x4, RZ ;  /* 0x000000040d047825 */ /* 0x000fc600078e00ff */
[----:B------:R-:W-:-:S04]  /*1610*/  LOP3.LUT R0, R0, 0x3, RZ, 0xc0, !PT ;  /* 0x0000000300007812 */ /* 0x000fc800078ec0ff */
[C---:B------:R-:W-:Y:S01]  /*1620*/  IADD3 R6, PT, PT, -R0.reuse, RZ, RZ ;  /* 0x000000ff00067210 */ /* 0x040fe20007ffe1ff */
[----:B------:R-:W-:-:S07]  /*1630*/  IMAD R13, R0, R2, R13 ;  /* 0x00000002000d7224 */ /* 0x000fce00078e020d */
.L_x_22:
[----:B0-----:R-:W-:-:S04]  /*1640*/  IADD3 R8, P0, PT, R4, UR4, RZ ;  /* 0x0000000404087c10 */ /* 0x001fc8000ff1e0ff */
[----:B------:R-:W-:-:S06]  /*1650*/  IADD3.X R9, PT, PT, R5, UR5, RZ, P0, !PT ;  /* 0x0000000505097c10 */ /* 0x000fcc00087fe4ff */
[----:B------:R-:W3:Y:S01]  /*1660*/  LDG.E R9, desc[UR6][R8.64] ;  /* 0x0000000608097981 */ /* 0x000ee2000c1e1900 */
[----:B------:R-:W-:Y:S01]  /*1670*/  HFMA2 R15, -RZ, RZ, 3.7421875, 0 ;  /* 0x437c0000ff0f7431 */ /* 0x000fe200000001ff */
[----:B--2---:R-:W-:Y:S01]  /*1680*/  MOV R11, 0x3bbb989d ;  /* 0x3bbb989d000b7802 */ /* 0x004fe20000000f00 */
[----:B------:R-:W0:Y:S01]  /*1690*/  MUFU.RCP R14, R3 ;  /* 0x00000003000e7308 */ /* 0x000e220000001000 */
[----:B------:R-:W-:Y:S01]  /*16a0*/  IADD3 R6, PT, PT, R6, 0x1, RZ ;  /* 0x0000000106067810 */ /* 0x000fe20007ffe0ff */
[----:B------:R-:W-:Y:S03]  /*16b0*/  BSSY.RECONVERGENT B2, `(.L_x_20) ;  /* 0x0000016000027945 */ /* 0x000fe60003800200 */
[----:B------:R-:W-:Y:S01]  /*16c0*/  ISETP.NE.AND P2, PT, R6, RZ, PT ;  /* 0x000000ff0600720c */ /* 0x000fe20003f45270 */
[----:B---3--:R-:W-:Y:S02]  /*16d0*/  IMAD.IADD R0, R9, 0x1, -R12 ;  /* 0x0000000109007824 */ /* 0x008fe400078e0a0c */
[----:B0-----:R-:W-:-:S03]  /*16e0*/  FFMA R9, -R3, R14, 1 ;  /* 0x3f80000003097423 */ /* 0x001fc6000000010e */
[----:B------:R-:W-:Y:S01]  /*16f0*/  I2FP.F32.S32 R0, R0 ;  /* 0x0000000000007245 */ /* 0x000fe20000201400 */
[----:B------:R-:W-:-:S04]  /*1700*/  FFMA R9, R14, R9, R14 ;  /* 0x000000090e097223 */ /* 0x000fc8000000000e */
[----:B-1----:R-:W-:-:S04]  /*1710*/  FFMA.SAT R10, R0, R11, 0.5 ;  /* 0x3f000000000a7423 */ /* 0x002fc8000000200b */
[----:B------:R-:W-:-:S04]  /*1720*/  FFMA.RM R10, R10, R15, 12582913 ;  /* 0x4b4000010a0a7423 */ /* 0x000fc8000000400f */
[----:B------:R-:W-:-:S04]  /*1730*/  FADD R11, R10, -12583039 ;  /* 0xcb40007f0a0b7421 */ /* 0x000fc80000000000 */
[----:B------:R-:W-:-:S04]  /*1740*/  FFMA R11, R0, 1.4426950216293334961, -R11 ;  /* 0x3fb8aa3b000b7823 */ /* 0x000fc8000000080b */
[----:B------:R-:W-:Y:S01]  /*1750*/  FFMA R11, R0, 1.925963033500011079e-08, R11 ;  /* 0x32a57060000b7823 */ /* 0x000fe2000000000b */
[----:B------:R-:W-:-:S05]  /*1760*/  IMAD.SHL.U32 R0, R10, 0x800000, RZ ;  /* 0x008000000a007824 */ /* 0x000fca00078e00ff */
[----:B------:R-:W0:Y:S02]  /*1770*/  MUFU.EX2 R11, R11 ;  /* 0x0000000b000b7308 */ /* 0x000e240000000800 */
[----:B0-----:R-:W-:-:S06]  /*1780*/  FMUL R0, R0, R11 ;  /* 0x0000000b00007220 */ /* 0x001fcc0000400000 */
[----:B------:R-:W0:Y:S01]  /*1790*/  FCHK P0, R0, R3 ;  /* 0x0000000300007302 */ /* 0x000e220000000000 */
[----:B------:R-:W-:-:S04]  /*17a0*/  FFMA R8, R0, R9, RZ ;  /* 0x0000000900087223 */ /* 0x000fc800000000ff */
[----:B------:R-:W-:-:S04]  /*17b0*/  FFMA R10, -R3, R8, R0 ;  /* 0x00000008030a7223 */ /* 0x000fc80000000100 */
[----:B------:R-:W-:Y:S01]  /*17c0*/  FFMA R15, R9, R10, R8 ;  /* 0x0000000a090f7223 */ /* 0x000fe20000000008 */
[----:B0-----:R-:W-:Y:S06]  /*17d0*/  @!P0 BRA `(.L_x_21) ;  /* 0x00000000000c8947 */ /* 0x001fec0003800000 */
[----:B------:R-:W-:-:S07]  /*17e0*/  MOV R18, 0x1800 ;  /* 0x0000180000127802 */ /* 0x000fce0000000f00 */
[----:B------:R-:W-:Y:S05]  /*17f0*/  CALL.REL.NOINC `($__internal_0_$__cuda_sm3x_div_rn_noftz_f32_slowpath) ;  /* 0x0000000c00647944 */ /* 0x000fea0003c00000 */
[----:B------:R-:W-:-:S07]  /*1800*/  MOV R15, R25 ;  /* 0x00000019000f7202 */ /* 0x000fce0000000f00 */
.L_x_21:
[----:B------:R-:W-:Y:S05]  /*1810*/  BSYNC.RECONVERGENT B2 ;  /* 0x0000000000027941 */ /* 0x000fea0003800200 */
.L_x_20:
[----:B------:R-:W-:-:S04]  /*1820*/  IADD3 R8, P0, PT, R4, UR8, RZ ;  /* 0x0000000804087c10 */ /* 0x000fc8000ff1e0ff */
[----:B------:R-:W-:Y:S01]  /*1830*/  IADD3.X R9, PT, PT, R5, UR9, RZ, P0, !PT ;  /* 0x0000000905097c10 */ /* 0x000fe200087fe4ff */
[----:B------:R-:W-:-:S04]  /*1840*/  IMAD.WIDE.U32 R4, R2, 0x4, R4 ;  /* 0x0000000402047825 */ /* 0x000fc800078e0004 */
[----:B------:R0:W-:Y:S01]  /*1850*/  STG.E desc[UR6][R8.64], R15 ;  /* 0x0000000f08007986 */ /* 0x0001e2000c101906 */
[----:B------:R-:W-:Y:S05]  /*1860*/  @P2 BRA `(.L_x_22) ;  /* 0xfffffffc00742947 */ /* 0x000fea000383ffff */
.L_x_19:
[----:B------:R-:W-:Y:S05]  /*1870*/  BSYNC.RECONVERGENT B1 ;  /* 0x0000000000017941 */ /* 0x000fea0003800200 */
.L_x_18:
[----:B------:R-:W-:-:S13]  /*1880*/  ISETP.GE.U32.AND P0, PT, R7, 0x3, PT ;  /* 0x000000030700780c */ /* 0x000fda0003f06070 */
[----:B------:R-:W-:Y:S05]  /*1890*/  @!P0 BRA `(.L_x_17) ;  /* 0x00000008000c8947 */ /* 0x000fea0003800000 */
[----:B------:R-:W3:Y:S01]  /*18a0*/  LDC.64 R4, c[0x0][0x380] ;  /* 0x0000e000ff047b82 */ /* 0x000ee20000000a00 */
[C-C-:B------:R-:W-:Y:S01]  /*18b0*/  IMAD R19, R2.reuse, 0x2, R13.reuse ;  /* 0x0000000202137824 */ /* 0x140fe200078e020d */
[----:B0-----:R-:W-:Y:S01]  /*18c0*/  IADD3 R15, PT, PT, R13, R2, RZ ;  /* 0x000000020d0f7210 */ /* 0x001fe20007ffe0ff */
[----:B------:R-:W-:-:S05]  /*18d0*/  IMAD R17, R2, 0x3, R13 ;  /* 0x0000000302117824 */ /* 0x000fca00078e020d */
[----:B------:R-:W0:Y:S08]  /*18e0*/  LDC.64 R6, c[0x0][0x380] ;  /* 0x0000e000ff067b82 */ /* 0x000e300000000a00 */
[----:B------:R-:W4:Y:S08]  /*18f0*/  LDC.64 R8, c[0x0][0x388] ;  /* 0x0000e200ff087b82 */ /* 0x000f300000000a00 */
[----:B-12---:R-:W1:Y:S02]  /*1900*/  LDC.64 R10, c[0x0][0x388] ;  /* 0x0000e200ff0a7b82 */ /* 0x006e640000000a00 */
.L_x_31:
[----:B---3--:R-:W-:-:S06]  /*1910*/  IMAD.WIDE.U32 R20, R13, 0x4, R4 ;  /* 0x000000040d147825 */ /* 0x008fcc00078e0004 */
[----:B------:R-:W2:Y:S01]  /*1920*/  LDG.E R21, desc[UR6][R20.64] ;  /* 0x0000000614157981 */ /* 0x000ea2000c1e1900 */
[----:B------:R-:W-:Y:S02]  /*1930*/  HFMA2 R25, -RZ, RZ, 3.7421875, 0 ;  /* 0x437c0000ff197431 */ /* 0x000fe400000001ff */
[----:B------:R-:W-:Y:S01]  /*1940*/  IMAD.MOV.U32 R23, RZ, RZ, 0x3bbb989d ;  /* 0x3bbb989dff177424 */ /* 0x000fe200078e00ff */
[----:B------:R-:W3:Y:S01]  /*1950*/  MUFU.RCP R18, R3 ;  /* 0x0000000300127308 */ /* 0x000ee20000001000 */
[----:B------:R-:W-:Y:S01]  /*1960*/  BSSY.RECONVERGENT B1, `(.L_x_23) ;  /* 0x0000015000017945 */ /* 0x000fe20003800200 */
[----:B--2---:R-:W-:Y:S01]  /*1970*/  IADD3 R0, PT, PT, -R12, R21, RZ ;  /* 0x000000150c007210 */ /* 0x004fe20007ffe1ff */
[----:B---3--:R-:W-:-:S03]  /*1980*/  FFMA R21, -R3, R18, 1 ;  /* 0x3f80000003157423 */ /* 0x008fc60000000112 */
[----:B------:R-:W-:-:S05]  /*1990*/  I2FP.F32.S32 R0, R0 ;  /* 0x0000000000007245 */ /* 0x000fca0000201400 */
[----:B------:R-:W-:-:S04]  /*19a0*/  FFMA.SAT R14, R0, R23, 0.5 ;  /* 0x3f000000000e7423 */ /* 0x000fc80000002017 */
[----:B------:R-:W-:-:S04]  /*19b0*/  FFMA.RM R14, R14, R25, 12582913 ;  /* 0x4b4000010e0e7423 */ /* 0x000fc80000004019 */
[C---:B------:R-:W-:Y:S01]  /*19c0*/  FADD R23, R14.reuse, -12583039 ;  /* 0xcb40007f0e177421 */ /* 0x040fe20000000000 */
[----:B------:R-:W-:-:S03]  /*19d0*/  SHF.L.U32 R14, R14, 0x17, RZ ;  /* 0x000000170e0e7819 */ /* 0x000fc600000006ff */
[----:B------:R-:W-:-:S04]  /*19e0*/  FFMA R23, R0, 1.4426950216293334961, -R23 ;  /* 0x3fb8aa3b00177823 */ /* 0x000fc80000000817 */
[----:B------:R-:W-:Y:S01]  /*19f0*/  FFMA R23, R0, 1.925963033500011079e-08, R23 ;  /* 0x32a5706000177823 */ /* 0x000fe20000000017 */
[----:B------:R-:W-:-:S05]  /*1a00*/  FFMA R0, R18, R21, R18 ;  /* 0x0000001512007223 */ /* 0x000fca0000000012 */
[----:B------:R-:W2:Y:S02]  /*1a10*/  MUFU.EX2 R23, R23 ;  /* 0x0000001700177308 */ /* 0x000ea40000000800 */
[----:B--2---:R-:W-:-:S06]  /*1a20*/  FMUL R16, R14, R23 ;  /* 0x000000170e107220 */ /* 0x004fcc0000400000 */
[----:B------:R-:W2:Y:S01]  /*1a30*/  FCHK P0, R16, R3 ;  /* 0x0000000310007302 */ /* 0x000ea20000000000 */
[----:B------:R-:W-:-:S04]  /*1a40*/  FFMA R14, R0, R16, RZ ;  /* 0x00000010000e7223 */ /* 0x000fc800000000ff */
[----:B------:R-:W-:-:S04]  /*1a50*/  FFMA R21, -R3, R14, R16 ;  /* 0x0000000e03157223 */ /* 0x000fc80000000110 */
[----:B------:R-:W-:Y:S01]  /*1a60*/  FFMA R25, R0, R21, R14 ;  /* 0x0000001500197223 */ /* 0x000fe2000000000e */
[----:B--2---:R-:W-:Y:S06]  /*1a70*/  @!P0 BRA `(.L_x_24) ;  /* 0x00000000000c8947 */ /* 0x004fec0003800000 */
[----:B------:R-:W-:Y:S01]  /*1a80*/  IMAD.MOV.U32 R0, RZ, RZ, R16 ;  /* 0x000000ffff007224 */ /* 0x000fe200078e0010 */
[----:B------:R-:W-:-:S07]  /*1a90*/  MOV R18, 0x1ab0 ;  /* 0x00001ab000127802 */ /* 0x000fce0000000f00 */
[----:B01--4-:R-:W-:Y:S05]  /*1aa0*/  CALL.REL.NOINC `($__internal_0_$__cuda_sm3x_div_rn_noftz_f32_slowpath) ;  /* 0x0000000800b87944 */ /* 0x013fea0003c00000 */
.L_x_24:
[----:B------:R-:W-:Y:S05]  /*1ab0*/  BSYNC.RECONVERGENT B1 ;  /* 0x0000000000017941 */ /* 0x000fea0003800200 */
.L_x_23:
[----:B----4-:R-:W-:-:S04]  /*1ac0*/  IMAD.WIDE.U32 R20, R13, 0x4, R8 ;  /* 0x000000040d147825 */ /* 0x010fc800078e0008 */
[----:B0-----:R-:W-:Y:S01]  /*1ad0*/  IMAD.WIDE.U32 R22, R15, 0x4, R6 ;  /* 0x000000040f167825 */ /* 0x001fe200078e0006 */
[----:B------:R0:W-:Y:S05]  /*1ae0*/  STG.E desc[UR6][R20.64], R25 ;  /* 0x0000001914007986 */ /* 0x0001ea000c101906 */
[----:B------:R-:W2:Y:S01]  /*1af0*/  LDG.E R23, desc[UR6][R22.64] ;  /* 0x0000000616177981 */ /* 0x000ea2000c1e1900 */
[----:B------:R-:W-:Y:S01]  /*1b00*/  MOV R27, 0x3bbb989d ;  /* 0x3bbb989d001b7802 */ /* 0x000fe20000000f00 */
[----:B------:R-:W-:Y:S01]  /*1b10*/  IMAD.MOV.U32 R29, RZ, RZ, 0x437c0000 ;  /* 0x437c0000ff1d7424 */ /* 0x000fe200078e00ff */
[----:B------:R-:W0:Y:S01]  /*1b20*/  MUFU.RCP R18, R3 ;  /* 0x0000000300127308 */ /* 0x000e220000001000 */
[----:B------:R-:W-:Y:S01]  /*1b30*/  BSSY.RECONVERGENT B1, `(.L_x_25) ;  /* 0x0000015000017945 */ /* 0x000fe20003800200 */
[----:B0-----:R-:W-:Y:S01]  /*1b40*/  FFMA R21, -R3, R18, 1 ;  /* 0x3f80000003157423 */ /* 0x001fe20000000112 */
[----:B--2---:R-:W-:-:S04]  /*1b50*/  IADD3 R0, PT, PT, -R12, R23, RZ ;  /* 0x000000170c007210 */ /* 0x004fc80007ffe1ff */
        /* <DEDUP_REMOVED lines=8> */
[----:B------:R-:W0:Y:S02]  /*1be0*/  MUFU.EX2 R27, R27 ;  /* 0x0000001b001b7308 */ /* 0x000e240000000800 */
[----:B0-----:R-:W-:-:S06]  /*1bf0*/  FMUL R16, R14, R27 ;  /* 0x0000001b0e107220 */ /* 0x001fcc0000400000 */
[----:B------:R-:W0:Y:S01]  /*1c00*/  FCHK P0, R16, R3 ;  /* 0x0000000310007302 */ /* 0x000e220000000000 */
[----:B------:R-:W-:-:S04]  /*1c10*/  FFMA R14, R0, R16, RZ ;  /* 0x00000010000e7223 */ /* 0x000fc800000000ff */
[----:B------:R-:W-:-:S04]  /*1c20*/  FFMA R21, -R3, R14, R16 ;  /* 0x0000000e03157223 */ /* 0x000fc80000000110 */
[----:B------:R-:W-:Y:S01]  /*1c30*/  FFMA R25, R0, R21, R14 ;  /* 0x0000001500197223 */ /* 0x000fe2000000000e */
[----:B0-----:R-:W-:Y:S06]  /*1c40*/  @!P0 BRA `(.L_x_26) ;  /* 0x00000000000c8947 */ /* 0x001fec0003800000 */
[----:B------:R-:W-:Y:S02]  /*1c50*/  MOV R0, R16 ;  /* 0x0000001000007202 */ /* 0x000fe40000000f00 */
[----:B------:R-:W-:-:S07]  /*1c60*/  MOV R18, 0x1c80 ;  /* 0x00001c8000127802 */ /* 0x000fce0000000f00 */
[----:B-1----:R-:W-:Y:S05]  /*1c70*/  CALL.REL.NOINC `($__internal_0_$__cuda_sm3x_div_rn_noftz_f32_slowpath) ;  /* 0x0000000800447944 */ /* 0x002fea0003c00000 */
.L_x_26:
[----:B------:R-:W-:Y:S05]  /*1c80*/  BSYNC.RECONVERGENT B1 ;  /* 0x0000000000017941 */ /* 0x000fea0003800200 */
.L_x_25:
[----:B------:R-:W-:-:S04]  /*1c90*/  IMAD.WIDE.U32 R20, R15, 0x4, R8 ;  /* 0x000000040f147825 */ /* 0x000fc800078e0008 */
[----:B------:R-:W-:Y:S01]  /*1ca0*/  IMAD.WIDE.U32 R22, R19, 0x4, R6 ;  /* 0x0000000413167825 */ /* 0x000fe200078e0006 */
[----:B------:R0:W-:Y:S05]  /*1cb0*/  STG.E desc[UR6][R20.64], R25 ;  /* 0x0000001914007986 */ /* 0x0001ea000c101906 */
[----:B------:R-:W2:Y:S01]  /*1cc0*/  LDG.E R23, desc[UR6][R22.64] ;  /* 0x0000000616177981 */ /* 0x000ea2000c1e1900 */
[----:B------:R-:W-:Y:S01]  /*1cd0*/  HFMA2 R27, -RZ, RZ, 0.96630859375, -0.0022525787353515625 ;  /* 0x3bbb989dff1b7431 */ /* 0x000fe200000001ff */
[----:B------:R-:W-:Y:S01]  /*1ce0*/  MOV R29, 0x437c0000 ;  /* 0x437c0000001d7802 */ /* 0x000fe20000000f00 */
[----:B------:R-:W0:Y:S01]  /*1cf0*/  MUFU.RCP R18, R3 ;  /* 0x0000000300127308 */ /* 0x000e220000001000 */
[----:B------:R-:W-:Y:S01]  /*1d00*/  BSSY.RECONVERGENT B1, `(.L_x_27) ;  /* 0x0000016000017945 */ /* 0x000fe20003800200 */
[----:B------:R-:W-:Y:S01]  /*1d10*/  IADD3 R13, PT, PT, R2, R13, R2 ;  /* 0x0000000d020d7210 */ /* 0x000fe20007ffe002 */
[----:B0-----:R-:W-:Y:S01]  /*1d20*/  FFMA R21, -R3, R18, 1 ;  /* 0x3f80000003157423 */ /* 0x001fe20000000112 */
[----:B--2---:R-:W-:-:S05]  /*1d30*/  IMAD.IADD R0, R23, 0x1, -R12 ;  /* 0x0000000117007824 */ /* 0x004fca00078e0a0c */
[----:B------:R-:W-:-:S05]  /*1d40*/  I2FP.F32.S32 R0, R0 ;  /* 0x0000000000007245 */ /* 0x000fca0000201400 */
[----:B------:R-:W-:-:S04]  /*1d50*/  FFMA.SAT R14, R0, R27, 0.5 ;  /* 0x3f000000000e7423 */ /* 0x000fc8000000201b */
[----:B------:R-:W-:-:S04]  /*1d60*/  FFMA.RM R14, R14, R29, 12582913 ;  /* 0x4b4000010e0e7423 */ /* 0x000fc8000000401d */
[C---:B------:R-:W-:Y:S01]  /*1d70*/  FADD R27, R14.reuse, -12583039 ;  /* 0xcb40007f0e1b7421 */ /* 0x040fe20000000000 */
[----:B------:R-:W-:-:S03]  /*1d80*/  IMAD.SHL.U32 R14, R14, 0x800000, RZ ;  /* 0x008000000e0e7824 */ /* 0x000fc600078e00ff */
        /* <DEDUP_REMOVED lines=13> */
.L_x_28:
[----:B------:R-:W-:Y:S05]  /*1e60*/  BSYNC.RECONVERGENT B1 ;  /* 0x0000000000017941 */ /* 0x000fea0003800200 */
.L_x_27:
[----:B------:R-:W-:-:S04]  /*1e70*/  IMAD.WIDE.U32 R20, R19, 0x4, R8 ;  /* 0x0000000413147825 */ /* 0x000fc800078e0008 */
[----:B------:R-:W-:Y:S01]  /*1e80*/  IMAD.WIDE.U32 R22, R17, 0x4, R6 ;  /* 0x0000000411167825 */ /* 0x000fe200078e0006 */
[----:B------:R0:W-:Y:S05]  /*1e90*/  STG.E desc[UR6][R20.64], R25 ;  /* 0x0000001914007986 */ /* 0x0001ea000c101906 */
[----:B------:R-:W2:Y:S01]  /*1ea0*/  LDG.E R23, desc[UR6][R22.64] ;  /* 0x0000000616177981 */ /* 0x000ea2000c1e1900 */
[----:B------:R-:W-:Y:S02]  /*1eb0*/  HFMA2 R29, -RZ, RZ, 3.7421875, 0 ;  /* 0x437c0000ff1d7431 */ /* 0x000fe400000001ff */
        /* <DEDUP_REMOVED lines=20> */
[----:B------:R-:W-:Y:S01]  /*2000*/  IMAD.MOV.U32 R0, RZ, RZ, R16 ;  /* 0x000000ffff007224 */ /* 0x000fe200078e0010 */
[----:B------:R-:W-:-:S07]  /*2010*/  MOV R18, 0x2030 ;  /* 0x0000203000127802 */ /* 0x000fce0000000f00 */
[----:B-1----:R-:W-:Y:S05]  /*2020*/  CALL.REL.NOINC `($__internal_0_$__cuda_sm3x_div_rn_noftz_f32_slowpath) ;  /* 0x0000000400587944 */ /* 0x002fea0003c00000 */
[----:B------:R-:W-:-:S07]  /*2030*/  MOV R23, R25 ;  /* 0x0000001900177202 */ /* 0x000fce0000000f00 */
.L_x_30:
[----:B------:R-:W-:Y:S05]  /*2040*/  BSYNC.RECONVERGENT B1 ;  /* 0x0000000000017941 */ /* 0x000fea0003800200 */
.L_x_29:
[----:B-1----:R-:W-:Y:S01]  /*2050*/  IMAD.WIDE.U32 R20, R17, 0x4, R10 ;  /* 0x0000000411147825 */ /* 0x002fe200078e000a */
[C---:B------:R-:W-:Y:S02]  /*2060*/  IADD3 R13, PT, PT, R2.reuse, R13, R2 ;  /* 0x0000000d020d7210 */ /* 0x040fe40007ffe002 */
[C---:B------:R-:W-:Y:S01]  /*2070*/  LEA R19, R2.reuse, R19, 0x2 ;  /* 0x0000001302137211 */ /* 0x040fe200078e10ff */
[C---:B------:R-:W-:Y:S01]  /*2080*/  IMAD R15, R2.reuse, 0x4, R15 ;  /* 0x00000004020f7824 */ /* 0x040fe200078e020f */
[----:B------:R0:W-:Y:S01]  /*2090*/  STG.E desc[UR6][R20.64], R23 ;  /* 0x0000001714007986 */ /* 0x0001e2000c101906 */
[----:B------:R-:W-:Y:S02]  /*20a0*/  ISETP.GE.U32.AND P0, PT, R13, 0x20, PT ;  /* 0x000000200d00780c */ /* 0x000fe40003f06070 */
[----:B------:R-:W-:-:S11]  /*20b0*/  LEA R17, R2, R17, 0x2 ;  /* 0x0000001102117211 */ /* 0x000fd600078e10ff */
[----:B0-----:R-:W-:Y:S05]  /*20c0*/  @!P0 BRA `(.L_x_31) ;  /* 0xfffffff800108947 */ /* 0x001fea000383ffff */
.L_x_17:
[----:B0-----:R-:W-:Y:S05]  /*20d0*/  BSYNC.RECONVERGENT B0 ;  /* 0x0000000000007941 */ /* 0x001fea0003800200 */
.L_x_16:
[----:B------:R-:W-:Y:S06]  /*20e0*/  BAR.SYNC.DEFER_BLOCKING 0x0 ;  /* 0x0000000000007b1d */ /* 0x000fec0000010000 */
[----:B------:R-:W-:Y:S05]  /*20f0*/  EXIT ;  /* 0x000000000000794d */ /* 0x000fea0003800000 */
.L_x_12:
[----:B------:R-:W-:Y:S01]  /*2100*/  HFMA2 R17, -RZ, RZ, 0, 1.847743988037109375e-06 ;  /* 0x0000001fff117431 */ /* 0x000fe200000001ff */
[----:B-1----:R-:W-:Y:S01]  /*2110*/  MOV R15, R6 ;  /* 0x00000006000f7202 */ /* 0x002fe20000000f00 */
[----:B------:R-:W-:Y:S01]  /*2120*/  IMAD.MOV.U32 R16, RZ, RZ, 0x10 ;  /* 0x00000010ff107424 */ /* 0x000fe200078e00ff */
[----:B------:R-:W-:-:S07]  /*2130*/  MOV R14, 0xffffffff ;  /* 0xffffffff000e7802 */ /* 0x000fce0000000f00 */
[----:B0-----:R-:W-:Y:S05]  /*2140*/  WARPSYNC.COLLECTIVE R14, `(.L_x_32) ;  /* 0x000000000e087348 */ /* 0x001fea0003c00000 */
[----:B------:R1:W2:Y:S02]  /*2150*/  SHFL.DOWN P1, R11, R15, R16, R17 ;  /* 0x080000100f0b7389 */ /* 0x0002a40000020011 */
[----:B012---:R-:W-:Y:S05]  /*2160*/  ENDCOLLECTIVE ;  /* 0x000000000000791b */ /* 0x007fea0003800000 */
.L_x_32:
[----:B------:R-:W-:Y:S02]  /*2170*/  HFMA2 R16, -RZ, RZ, 0, 4.76837158203125e-07 ;  /* 0x00000008ff107431 */ /* 0x000fe400000001ff */
[----:B------:R-:W-:-:S05]  /*2180*/  IMAD.MOV.U32 R7, RZ, RZ, R11 ;  /* 0x000000ffff077224 */ /* 0x000fca00078e000b */
[----:B------:R-:W-:-:S04]  /*2190*/  FMNMX R7, R7, R6, !PT ;  /* 0x0000000607077209 */ /* 0x000fc80007800000 */
[----:B------:R-:W-:-:S07]  /*21a0*/  MOV R15, R7 ;  /* 0x00000007000f7202 */ /* 0x000fce0000000f00 */
[----:B------:R-:W-:Y:S05]  /*21b0*/  WARPSYNC.COLLECTIVE R14, `(.L_x_33) ;  /* 0x000000000e087348 */ /* 0x000fea0003c00000 */
[----:B------:R0:W1:Y:S02]  /*21c0*/  SHFL.DOWN P1, R11, R15, R16, R17 ;  /* 0x080000100f0b7389 */ /* 0x0000640000020011 */
[----:B01----:R-:W-:Y:S05]  /*21d0*/  ENDCOLLECTIVE ;  /* 0x000000000000791b */ /* 0x003fea0003800000 */
.L_x_33:
[----:B------:R-:W-:Y:S02]  /*21e0*/  HFMA2 R16, -RZ, RZ, 0, 2.384185791015625e-07 ;  /* 0x00000004ff107431 */ /* 0x000fe400000001ff */
[----:B------:R-:W-:-:S05]  /*21f0*/  IMAD.MOV.U32 R8, RZ, RZ, R11 ;  /* 0x000000ffff087224 */ /* 0x000fca00078e000b */
[----:B------:R-:W-:-:S04]  /*2200*/  FMNMX R8, R7, R8, !PT ;  /* 0x0000000807087209 */ /* 0x000fc80007800000 */
[----:B------:R-:W-:-:S07]  /*2210*/  MOV R15, R8 ;  /* 0x00000008000f7202 */ /* 0x000fce0000000f00 */
[----:B------:R-:W-:Y:S05]  /*2220*/  WARPSYNC.COLLECTIVE R14, `(.L_x_34) ;  /* 0x000000000e087348 */ /* 0x000fea0003c00000 */
[----:B------:R0:W1:Y:S02]  /*2230*/  SHFL.DOWN P1, R11, R15, R16, R17 ;  /* 0x080000100f0b7389 */ /* 0x0000640000020011 */
[----:B01----:R-:W-:Y:S05]  /*2240*/  ENDCOLLECTIVE ;  /* 0x000000000000791b */ /* 0x003fea0003800000 */
.L_x_34:
[----:B------:R-:W-:Y:S02]  /*2250*/  HFMA2 R16, -RZ, RZ, 0, 1.1920928955078125e-07 ;  /* 0x00000002ff107431 */ /* 0x000fe400000001ff */
[----:B------:R-:W-:-:S05]  /*2260*/  IMAD.MOV.U32 R9, RZ, RZ, R11 ;  /* 0x000000ffff097224 */ /* 0x000fca00078e000b */
[----:B------:R-:W-:-:S04]  /*2270*/  FMNMX R9, R8, R9, !PT ;  /* 0x0000000908097209 */ /* 0x000fc80007800000 */
[----:B------:R-:W-:-:S07]  /*2280*/  MOV R15, R9 ;  /* 0x00000009000f7202 */ /* 0x000fce0000000f00 */
[----:B------:R-:W-:Y:S05]  /*2290*/  WARPSYNC.COLLECTIVE R14, `(.L_x_35) ;  /* 0x000000000e087348 */ /* 0x000fea0003c00000 */
[----:B------:R0:W1:Y:S02]  /*22a0*/  SHFL.DOWN P1, R11, R15, R16, R17 ;  /* 0x080000100f0b7389 */ /* 0x0000640000020011 */
[----:B01----:R-:W-:Y:S05]  /*22b0*/  ENDCOLLECTIVE ;  /* 0x000000000000791b */ /* 0x003fea0003800000 */
.L_x_35:
[----:B------:R-:W-:Y:S02]  /*22c0*/  HFMA2 R16, -RZ, RZ, 0, 5.9604644775390625e-08 ;  /* 0x00000001ff107431 */ /* 0x000fe400000001ff */
[----:B------:R-:W-:-:S05]  /*22d0*/  IMAD.MOV.U32 R10, RZ, RZ, R11 ;  /* 0x000000ffff0a7224 */ /* 0x000fca00078e000b */
[----:B------:R-:W-:-:S04]  /*22e0*/  FMNMX R10, R9, R10, !PT ;  /* 0x0000000a090a7209 */ /* 0x000fc80007800000 */
[----:B------:R-:W-:-:S07]  /*22f0*/  MOV R15, R10 ;  /* 0x0000000a000f7202 */ /* 0x000fce0000000f00 */
[----:B------:R-:W-:Y:S05]  /*2300*/  WARPSYNC.COLLECTIVE R14, `(.L_x_36) ;  /* 0x000000000e087348 */ /* 0x000fea0003c00000 */
[----:B------:R0:W1:Y:S02]  /*2310*/  SHFL.DOWN P1, R11, R15, R16, R17 ;  /* 0x080000100f0b7389 */ /* 0x0000640000020011 */
[----:B01----:R-:W-:Y:S05]  /*2320*/  ENDCOLLECTIVE ;  /* 0x000000000000791b */ /* 0x003fea0003800000 */
.L_x_36:
[----:B------:R-:W-:Y:S05]  /*2330*/  BRA `(.L_x_37) ;  /* 0xffffffec00187947 */ /* 0x000fea000383ffff */
.L_x_15:
[----:B------:R-:W-:Y:S02]  /*2340*/  HFMA2 R17, -RZ, RZ, 0, 1.847743988037109375e-06 ;  /* 0x0000001fff117431 */ /* 0x000fe400000001ff */
[----:B----4-:R-:W-:Y:S01]  /*2350*/  IMAD.MOV.U32 R15, RZ, RZ, R0 ;  /* 0x000000ffff0f7224 */ /* 0x010fe200078e0000 */
[----:B------:R-:W-:Y:S01]  /*2360*/  MOV R16, 0x10 ;  /* 0x0000001000107802 */ /* 0x000fe20000000f00 */
[----:B------:R-:W-:-:S07]  /*2370*/  IMAD.MOV.U32 R14, RZ, RZ, -0x1 ;  /* 0xffffffffff0e7424 */ /* 0x000fce00078e00ff */
[----:B0123--:R-:W-:Y:S05]  /*2380*/  WARPSYNC.COLLECTIVE R14, `(.L_x_38) ;  /* 0x000000000e087348 */ /* 0x00ffea0003c00000 */
[----:B--2---:R2:W4:Y:S02]  /*2390*/  SHFL.DOWN P1, R11, R15, R16, R17 ;  /* 0x080000100f0b7389 */ /* 0x0045240000020011 */
[----:B01234-:R-:W-:Y:S05]  /*23a0*/  ENDCOLLECTIVE ;  /* 0x000000000000791b */ /* 0x01ffea0003800000 */
.L_x_38:
[----:B------:R-:W-:Y:S01]  /*23b0*/  IMAD.MOV.U32 R16, RZ, RZ, 0x8 ;  /* 0x00000008ff107424 */ /* 0x000fe200078e00ff */
[----:B------:R-:W-:-:S05]  /*23c0*/  MOV R3, R11 ;  /* 0x0000000b00037202 */ /* 0x000fca0000000f00 */
[----:B------:R-:W-:-:S05]  /*23d0*/  FADD R3, R3, R0 ;  /* 0x0000000003037221 */ /* 0x000fca0000000000 */
[----:B------:R-:W-:-:S07]  /*23e0*/  MOV R15, R3 ;  /* 0x00000003000f7202 */ /* 0x000fce0000000f00 */
[----:B------:R-:W-:Y:S05]  /*23f0*/  WARPSYNC.COLLECTIVE R14, `(.L_x_39) ;  /* 0x000000000e087348 */ /* 0x000fea0003c00000 */
[----:B------:R0:W1:Y:S02]  /*2400*/  SHFL.DOWN P1, R11, R15, R16, R17 ;  /* 0x080000100f0b7389 */ /* 0x0000640000020011 */
[----:B01----:R-:W-:Y:S05]  /*2410*/  ENDCOLLECTIVE ;  /* 0x000000000000791b */ /* 0x003fea0003800000 */
.L_x_39:
[----:B------:R-:W-:Y:S01]  /*2420*/  IMAD.MOV.U32 R16, RZ, RZ, 0x4 ;  /* 0x00000004ff107424 */ /* 0x000fe200078e00ff */
[----:B------:R-:W-:-:S05]  /*2430*/  MOV R4, R11 ;  /* 0x0000000b00047202 */ /* 0x000fca0000000f00 */
[----:B------:R-:W-:-:S05]  /*2440*/  FADD R4, R3, R4 ;  /* 0x0000000403047221 */ /* 0x000fca0000000000 */
[----:B------:R-:W-:-:S07]  /*2450*/  MOV R15, R4 ;  /* 0x00000004000f7202 */ /* 0x000fce0000000f00 */
[----:B------:R-:W-:Y:S05]  /*2460*/  WARPSYNC.COLLECTIVE R14, `(.L_x_40) ;  /* 0x000000000e087348 */ /* 0x000fea0003c00000 */
[----:B------:R0:W1:Y:S02]  /*2470*/  SHFL.DOWN P1, R11, R15, R16, R17 ;  /* 0x080000100f0b7389 */ /* 0x0000640000020011 */
[----:B01----:R-:W-:Y:S05]  /*2480*/  ENDCOLLECTIVE ;  /* 0x000000000000791b */ /* 0x003fea0003800000 */
.L_x_40:
[----:B------:R-:W-:Y:S01]  /*2490*/  IMAD.MOV.U32 R16, RZ, RZ, 0x2 ;  /* 0x00000002ff107424 */ /* 0x000fe200078e00ff */
[----:B------:R-:W-:-:S05]  /*24a0*/  MOV R5, R11 ;  /* 0x0000000b00057202 */ /* 0x000fca0000000f00 */
[----:B------:R-:W-:-:S05]  /*24b0*/  FADD R5, R4, R5 ;  /* 0x0000000504057221 */ /* 0x000fca0000000000 */
[----:B------:R-:W-:-:S07]  /*24c0*/  MOV R15, R5 ;  /* 0x00000005000f7202 */ /* 0x000fce0000000f00 */
[----:B------:R-:W-:Y:S05]  /*24d0*/  WARPSYNC.COLLECTIVE R14, `(.L_x_41) ;  /* 0x000000000e087348 */ /* 0x000fea0003c00000 */
[----:B------:R0:W1:Y:S02]  /*24e0*/  SHFL.DOWN P1, R11, R15, R16, R17 ;  /* 0x080000100f0b7389 */ /* 0x0000640000020011 */
[----:B01----:R-:W-:Y:S05]  /*24f0*/  ENDCOLLECTIVE ;  /* 0x000000000000791b */ /* 0x003fea0003800000 */
.L_x_41:
[----:B------:R-:W-:Y:S01]  /*2500*/  IMAD.MOV.U32 R16, RZ, RZ, 0x1 ;  /* 0x00000001ff107424 */ /* 0x000fe200078e00ff */
[----:B------:R-:W-:-:S05]  /*2510*/  MOV R6, R11 ;  /* 0x0000000b00067202 */ /* 0x000fca0000000f00 */
[----:B------:R-:W-:-:S05]  /*2520*/  FADD R6, R5, R6 ;  /* 0x0000000605067221 */ /* 0x000fca0000000000 */
[----:B------:R-:W-:-:S07]  /*2530*/  MOV R15, R6 ;  /* 0x00000006000f7202 */ /* 0x000fce0000000f00 */
[----:B------:R-:W-:Y:S05]  /*2540*/  WARPSYNC.COLLECTIVE R14, `(.L_x_42) ;  /* 0x000000000e087348 */ /* 0x000fea0003c00000 */
[----:B------:R0:W1:Y:S02]  /*2550*/  SHFL.DOWN P1, R11, R15, R16, R17 ;  /* 0x080000100f0b7389 */ /* 0x0000640000020011 */
[----:B01----:R-:W-:Y:S05]  /*2560*/  ENDCOLLECTIVE ;  /* 0x000000000000791b */ /* 0x003fea0003800000 */
.L_x_42:
[----:B------:R-:W-:Y:S01]  /*2570*/  MOV R7, R11 ;  /* 0x0000000b00077202 */ /* 0x000fe20000000f00 */
[----:B------:R-:W-:Y:S06]  /*2580*/  BRA `(.L_x_43) ;  /* 0xffffffec00687947 */ /* 0x000fec000383ffff */
        .weak           $__internal_0_$__cuda_sm3x_div_rn_noftz_f32_slowpath
        .type           $__internal_0_$__cuda_sm3x_div_rn_noftz_f32_slowpath,@function
        .size           $__internal_0_$__cuda_sm3x_div_rn_noftz_f32_slowpath,(.L_x_56 - $__internal_0_$__cuda_sm3x_div_rn_noftz_f32_slowpath)
$__internal_0_$__cuda_sm3x_div_rn_noftz_f32_slowpath:
[----:B------:R-:W-:Y:S01]  /*2590*/  SHF.R.U32.HI R16, RZ, 0x17, R3 ;  /* 0x00000017ff107819 */ /* 0x000fe20000011603 */
[----:B------:R-:W-:Y:S01]  /*25a0*/  BSSY.RECONVERGENT B3, `(.L_x_44) ;  /* 0x0000063000037945 */ /* 0x000fe20003800200 */
[----:B------:R-:W-:Y:S02]  /*25b0*/  SHF.R.U32.HI R21, RZ, 0x17, R0 ;  /* 0x00000017ff157819 */ /* 0x000fe40000011600 */
[----:B------:R-:W-:Y:S02]  /*25c0*/  LOP3.LUT R16, R16, 0xff, RZ, 0xc0, !PT ;  /* 0x000000ff10107812 */ /* 0x000fe400078ec0ff */
[----:B------:R-:W-:Y:S02]  /*25d0*/  LOP3.LUT R21, R21, 0xff, RZ, 0xc0, !PT ;  /* 0x000000ff15157812 */ /* 0x000fe400078ec0ff */
[----:B------:R-:W-:Y:S02]  /*25e0*/  IADD3 R22, PT, PT, R16, -0x1, RZ ;  /* 0xffffffff10167810 */ /* 0x000fe40007ffe0ff */
[----:B------:R-:W-:Y:S01]  /*25f0*/  MOV R23, R3 ;  /* 0x0000000300177202 */ /* 0x000fe20000000f00 */
[----:B------:R-:W-:Y:S01]  /*2600*/  VIADD R20, R21, 0xffffffff ;  /* 0xffffffff15147836 */ /* 0x000fe20000000000 */
[----:B------:R-:W-:-:S04]  /*2610*/  ISETP.GT.U32.AND P0, PT, R22, 0xfd, PT ;  /* 0x000000fd1600780c */ /* 0x000fc80003f04070 */
[----:B------:R-:W-:-:S13]  /*2620*/  ISETP.GT.U32.OR P0, PT, R20, 0xfd, P0 ;  /* 0x000000fd1400780c */ /* 0x000fda0000704470 */
[----:B------:R-:W-:Y:S01]  /*2630*/  @!P0 MOV R14, RZ ;  /* 0x000000ff000e8202 */ /* 0x000fe20000000f00 */
[----:B------:R-:W-:Y:S06]  /*2640*/  @!P0 BRA `(.L_x_45) ;  /* 0x00000000005c8947 */ /* 0x000fec0003800000 */
[----:B------:R-:W-:Y:S02]  /*2650*/  FSETP.GTU.FTZ.AND P0, PT, |R0|, +INF , PT ;  /* 0x7f8000000000780b */ /* 0x000fe40003f1c200 */
[----:B------:R-:W-:-:S04]  /*2660*/  FSETP.GTU.FTZ.AND P1, PT, |R3|, +INF , PT ;  /* 0x7f8000000300780b */ /* 0x000fc80003f3c200 */
[----:B------:R-:W-:-:S13]  /*2670*/  PLOP3.LUT P0, PT, P0, P1, PT, 0xf8, 0x8f ;  /* 0x00000000008f781c */ /* 0x000fda0000703f70 */
[----:B------:R-:W-:Y:S05]  /*2680*/  @P0 BRA `(.L_x_46) ;  /* 0x00000004004c0947 */ /* 0x000fea0003800000 */
[----:B------:R-:W-:-:S13]  /*2690*/  LOP3.LUT P0, RZ, R23, 0x7fffffff, R0, 0xc8, !PT ;  /* 0x7fffffff17ff7812 */ /* 0x000fda000780c800 */
[----:B------:R-:W-:Y:S05]  /*26a0*/  @!P0 BRA `(.L_x_47) ;  /* 0x00000004003c8947 */ /* 0x000fea0003800000 */
[C---:B------:R-:W-:Y:S02]  /*26b0*/  FSETP.NEU.FTZ.AND P3, PT, |R0|.reuse, +INF , PT ;  /* 0x7f8000000000780b */ /* 0x040fe40003f7d200 */
[----:B------:R-:W-:Y:S02]  /*26c0*/  FSETP.NEU.FTZ.AND P1, PT, |R3|, +INF , PT ;  /* 0x7f8000000300780b */ /* 0x000fe40003f3d200 */
[----:B------:R-:W-:-:S11]  /*26d0*/  FSETP.NEU.FTZ.AND P0, PT, |R0|, +INF , PT ;  /* 0x7f8000000000780b */ /* 0x000fd60003f1d200 */
[----:B------:R-:W-:Y:S05]  /*26e0*/  @!P1 BRA !P3, `(.L_x_47) ;  /* 0x00000004002c9947 */ /* 0x000fea0005800000 */
[----:B------:R-:W-:-:S04]  /*26f0*/  LOP3.LUT P3, RZ, R0, 0x7fffffff, RZ, 0xc0, !PT ;  /* 0x7fffffff00ff7812 */ /* 0x000fc8000786c0ff */
[----:B------:R-:W-:-:S13]  /*2700*/  PLOP3.LUT P1, PT, P1, P3, PT, 0x2f, 0xf2 ;  /* 0x0000000000f2781c */ /* 0x000fda0000f26577 */
[----:B------:R-:W-:Y:S05]  /*2710*/  @P1 BRA `(.L_x_48) ;  /* 0x0000000400181947 */ /* 0x000fea0003800000 */
[----:B------:R-:W-:-:S04]  /*2720*/  LOP3.LUT P1, RZ, R23, 0x7fffffff, RZ, 0xc0, !PT ;  /* 0x7fffffff17ff7812 */ /* 0x000fc8000782c0ff */
[----:B------:R-:W-:-:S13]  /*2730*/  PLOP3.LUT P0, PT, P0, P1, PT, 0x2f, 0xf2 ;  /* 0x0000000000f2781c */ /* 0x000fda0000702577 */
[----:B------:R-:W-:Y:S05]  /*2740*/  @P0 BRA `(.L_x_49) ;  /* 0x0000000400000947 */ /* 0x000fea0003800000 */
[----:B------:R-:W-:Y:S02]  /*2750*/  ISETP.GE.AND P0, PT, R20, RZ, PT ;  /* 0x000000ff1400720c */ /* 0x000fe40003f06270 */
[----:B------:R-:W-:-:S11]  /*2760*/  ISETP.GE.AND P1, PT, R22, RZ, PT ;  /* 0x000000ff1600720c */ /* 0x000fd60003f26270 */
[----:B------:R-:W-:Y:S01]  /*2770*/  @P0 IMAD.MOV.U32 R14, RZ, RZ, RZ ;  /* 0x000000ffff0e0224 */ /* 0x000fe200078e00ff */
[----:B------:R-:W-:Y:S01]  /*2780*/  @!P0 MOV R14, 0xffffffc0 ;  /* 0xffffffc0000e8802 */ /* 0x000fe20000000f00 */
[----:B------:R-:W-:Y:S01]  /*2790*/  @!P0 FFMA R0, R0, 1.84467440737095516160e+19, RZ ;  /* 0x5f80000000008823 */ /* 0x000fe200000000ff */
[----:B------:R-:W-:Y:S02]  /*27a0*/  @!P1 FFMA R23, R3, 1.84467440737095516160e+19, RZ ;  /* 0x5f80000003179823 */ /* 0x000fe400000000ff */
[----:B------:R-:W-:-:S07]  /*27b0*/  @!P1 IADD3 R14, PT, PT, R14, 0x40, RZ ;  /* 0x000000400e0e9810 */ /* 0x000fce0007ffe0ff */
.L_x_45:
[----:B------:R-:W-:Y:S01]  /*27c0*/  LEA R20, R16, 0xc0800000, 0x17 ;  /* 0xc080000010147811 */ /* 0x000fe200078eb8ff */
[----:B------:R-:W-:Y:S01]  /*27d0*/  BSSY.RECONVERGENT B4, `(.L_x_50) ;  /* 0x0000036000047945 */ /* 0x000fe20003800200 */
[----:B------:R-:W-:-:S03]  /*27e0*/  IADD3 R21, PT, PT, R21, -0x7f, RZ ;  /* 0xffffff8115157810 */ /* 0x000fc60007ffe0ff */
[----:B------:R-:W-:Y:S02]  /*27f0*/  IMAD.IADD R22, R23, 0x1, -R20 ;  /* 0x0000000117167824 */ /* 0x000fe400078e0a14 */
[C---:B------:R-:W-:Y:S01]  /*2800*/  IMAD R0, R21.reuse, -0x800000, R0 ;  /* 0xff80000015007824 */ /* 0x040fe200078e0200 */
[----:B------:R-:W-:Y:S01]  /*2810*/  IADD3 R21, PT, PT, R21, 0x7f, -R16 ;  /* 0x0000007f15157810 */ /* 0x000fe20007ffe810 */
[----:B------:R-:W0:Y:S01]  /*2820*/  MUFU.RCP R20, R22 ;  /* 0x0000001600147308 */ /* 0x000e220000001000 */
[----:B------:R-:W-:Y:S02]  /*2830*/  FADD.FTZ R25, -R22, -RZ ;  /* 0x800000ff16197221 */ /* 0x000fe40000010100 */
[----:B------:R-:W-:Y:S02]  /*2840*/  IADD3 R21, PT, PT, R21, R14, RZ ;  /* 0x0000000e15157210 */ /* 0x000fe40007ffe0ff */
[----:B0-----:R-:W-:-:S04]  /*2850*/  FFMA R23, R20, R25, 1 ;  /* 0x3f80000014177423 */ /* 0x001fc80000000019 */
[----:B------:R-:W-:-:S04]  /*2860*/  FFMA R23, R20, R23, R20 ;  /* 0x0000001714177223 */ /* 0x000fc80000000014 */
[----:B------:R-:W-:-:S04]  /*2870*/  FFMA R20, R0, R23, RZ ;  /* 0x0000001700147223 */ /* 0x000fc800000000ff */
[----:B------:R-:W-:-:S04]  /*2880*/  FFMA R24, R25, R20, R0 ;  /* 0x0000001419187223 */ /* 0x000fc80000000000 */
[----:B------:R-:W-:-:S04]  /*2890*/  FFMA R20, R23, R24, R20 ;  /* 0x0000001817147223 */ /* 0x000fc80000000014 */
[----:B------:R-:W-:-:S04]  /*28a0*/  FFMA R25, R25, R20, R0 ;  /* 0x0000001419197223 */ /* 0x000fc80000000000 */
[----:B------:R-:W-:-:S05]  /*28b0*/  FFMA R0, R23, R25, R20 ;  /* 0x0000001917007223 */ /* 0x000fca0000000014 */
[----:B------:R-:W-:-:S04]  /*28c0*/  SHF.R.U32.HI R16, RZ, 0x17, R0 ;  /* 0x00000017ff107819 */ /* 0x000fc80000011600 */
[----:B------:R-:W-:-:S05]  /*28d0*/  LOP3.LUT R14, R16, 0xff, RZ, 0xc0, !PT ;  /* 0x000000ff100e7812 */ /* 0x000fca00078ec0ff */
[----:B------:R-:W-:-:S05]  /*28e0*/  IMAD.IADD R14, R14, 0x1, R21 ;  /* 0x000000010e0e7824 */ /* 0x000fca00078e0215 */
[----:B------:R-:W-:-:S04]  /*28f0*/  IADD3 R16, PT, PT, R14, -0x1, RZ ;  /* 0xffffffff0e107810 */ /* 0x000fc80007ffe0ff */
[----:B------:R-:W-:-:S13]  /*2900*/  ISETP.GE.U32.AND P0, PT, R16, 0xfe, PT ;  /* 0x000000fe1000780c */ /* 0x000fda0003f06070 */
[----:B------:R-:W-:Y:S05]  /*2910*/  @!P0 BRA `(.L_x_51) ;  /* 0x0000000000808947 */ /* 0x000fea0003800000 */
[----:B------:R-:W-:-:S13]  /*2920*/  ISETP.GT.AND P0, PT, R14, 0xfe, PT ;  /* 0x000000fe0e00780c */ /* 0x000fda0003f04270 */
[----:B------:R-:W-:Y:S05]  /*2930*/  @P0 BRA `(.L_x_52) ;  /* 0x00000000006c0947 */ /* 0x000fea0003800000 */
[----:B------:R-:W-:-:S13]  /*2940*/  ISETP.GE.AND P0, PT, R14, 0x1, PT ;  /* 0x000000010e00780c */ /* 0x000fda0003f06270 */
[----:B------:R-:W-:Y:S05]  /*2950*/  @P0 BRA `(.L_x_53) ;  /* 0x0000000000740947 */ /* 0x000fea0003800000 */
[----:B------:R-:W-:Y:S02]  /*2960*/  ISETP.GE.AND P0, PT, R14, -0x18, PT ;  /* 0xffffffe80e00780c */ /* 0x000fe40003f06270 */
[----:B------:R-:W-:-:S11]  /*2970*/  LOP3.LUT R0, R0, 0x80000000, RZ, 0xc0, !PT ;  /* 0x8000000000007812 */ /* 0x000fd600078ec0ff */
[----:B------:R-:W-:Y:S05]  /*2980*/  @!P0 BRA `(.L_x_53) ;  /* 0x0000000000688947 */ /* 0x000fea0003800000 */
[CCC-:B------:R-:W-:Y:S01]  /*2990*/  FFMA.RZ R21, R23.reuse, R25.reuse, R20.reuse ;  /* 0x0000001917157223 */ /* 0x1c0fe2000000c014 */
[CCC-:B------:R-:W-:Y:S01]  /*29a0*/  FFMA.RP R16, R23.reuse, R25.reuse, R20.reuse ;  /* 0x0000001917107223 */ /* 0x1c0fe20000008014 */
[----:B------:R-:W-:Y:S01]  /*29b0*/  FFMA.RM R23, R23, R25, R20 ;  /* 0x0000001917177223 */ /* 0x000fe20000004014 */
[C---:B------:R-:W-:Y:S02]  /*29c0*/  IADD3 R20, PT, PT, R14.reuse, 0x20, RZ ;  /* 0x000000200e147810 */ /* 0x040fe40007ffe0ff */
[----:B------:R-:W-:Y:S02]  /*29d0*/  LOP3.LUT R21, R21, 0x7fffff, RZ, 0xc0, !PT ;  /* 0x007fffff15157812 */ /* 0x000fe400078ec0ff */
[C---:B------:R-:W-:Y:S02]  /*29e0*/  ISETP.NE.AND P3, PT, R14.reuse, RZ, PT ;  /* 0x000000ff0e00720c */ /* 0x040fe40003f65270 */
[----:B------:R-:W-:Y:S02]  /*29f0*/  LOP3.LUT R21, R21, 0x800000, RZ, 0xfc, !PT ;  /* 0x0080000015157812 */ /* 0x000fe400078efcff */
[----:B------:R-:W-:Y:S01]  /*2a00*/  ISETP.NE.AND P1, PT, R14, RZ, PT ;  /* 0x000000ff0e00720c */ /* 0x000fe20003f25270 */
[----:B------:R-:W-:Y:S01]  /*2a10*/  IMAD.MOV R14, RZ, RZ, -R14 ;  /* 0x000000ffff0e7224 */ /* 0x000fe200078e0a0e */
[----:B------:R-:W-:-:S02]  /*2a20*/  SHF.L.U32 R20, R21, R20, RZ ;  /* 0x0000001415147219 */ /* 0x000fc400000006ff */
[----:B------:R-:W-:Y:S02]  /*2a30*/  FSETP.NEU.FTZ.AND P0, PT, R16, R23, PT ;  /* 0x000000171000720b */ /* 0x000fe40003f1d000 */
[----:B------:R-:W-:Y:S02]  /*2a40*/  SEL R14, R14, RZ, P3 ;  /* 0x000000ff0e0e7207 */ /* 0x000fe40001800000 */
[----:B------:R-:W-:Y:S02]  /*2a50*/  ISETP.NE.AND P1, PT, R20, RZ, P1 ;  /* 0x000000ff1400720c */ /* 0x000fe40000f25270 */
[----:B------:R-:W-:Y:S02]  /*2a60*/  SHF.R.U32.HI R14, RZ, R14, R21 ;  /* 0x0000000eff0e7219 */ /* 0x000fe40000011615 */
[----:B------:R-:W-:Y:S02]  /*2a70*/  PLOP3.LUT P0, PT, P0, P1, PT, 0xf8, 0x8f ;  /* 0x00000000008f781c */ /* 0x000fe40000703f70 */
[----:B------:R-:W-:-:S02]  /*2a80*/  SHF.R.U32.HI R21, RZ, 0x1, R14 ;  /* 0x00000001ff157819 */ /* 0x000fc4000001160e */
[----:B------:R-:W-:-:S04]  /*2a90*/  SEL R16, RZ, 0x1, !P0 ;  /* 0x00000001ff107807 */ /* 0x000fc80004000000 */
[----:B------:R-:W-:-:S04]  /*2aa0*/  LOP3.LUT R23, R16, 0x1, R21, 0xf8, !PT ;  /* 0x0000000110177812 */ /* 0x000fc800078ef815 */
[----:B------:R-:W-:-:S04]  /*2ab0*/  LOP3.LUT R14, R23, R14, RZ, 0xc0, !PT ;  /* 0x0000000e170e7212 */ /* 0x000fc800078ec0ff */
[----:B------:R-:W-:-:S04]  /*2ac0*/  IADD3 R21, PT, PT, R21, R14, RZ ;  /* 0x0000000e15157210 */ /* 0x000fc80007ffe0ff */
[----:B------:R-:W-:Y:S01]  /*2ad0*/  LOP3.LUT R0, R21, R0, RZ, 0xfc, !PT ;  /* 0x0000000015007212 */ /* 0x000fe200078efcff */
[----:B------:R-:W-:Y:S06]  /*2ae0*/  BRA `(.L_x_53) ;  /* 0x0000000000107947 */ /* 0x000fec0003800000 */
.L_x_52:
[----:B------:R-:W-:-:S04]  /*2af0*/  LOP3.LUT R0, R0, 0x80000000, RZ, 0xc0, !PT ;  /* 0x8000000000007812 */ /* 0x000fc800078ec0ff */
[----:B------:R-:W-:Y:S01]  /*2b00*/  LOP3.LUT R0, R0, 0x7f800000, RZ, 0xfc, !PT ;  /* 0x7f80000000007812 */ /* 0x000fe200078efcff */
[----:B------:R-:W-:Y:S06]  /*2b10*/  BRA `(.L_x_53) ;  /* 0x0000000000047947 */ /* 0x000fec0003800000 */
.L_x_51:
[----:B------:R-:W-:-:S07]  /*2b20*/  LEA R0, R21, R0, 0x17 ;  /* 0x0000000015007211 */ /* 0x000fce00078eb8ff */
.L_x_53:
[----:B------:R-:W-:Y:S05]  /*2b30*/  BSYNC.RECONVERGENT B4 ;  /* 0x0000000000047941 */ /* 0x000fea0003800200 */
.L_x_50:
[----:B------:R-:W-:Y:S05]  /*2b40*/  BRA `(.L_x_54) ;  /* 0x0000000000207947 */ /* 0x000fea0003800000 */
.L_x_49:
[----:B------:R-:W-:-:S04]  /*2b50*/  LOP3.LUT R0, R23, 0x80000000, R0, 0x48, !PT ;  /* 0x8000000017007812 */ /* 0x000fc800078e4800 */
[----:B------:R-:W-:Y:S01]  /*2b60*/  LOP3.LUT R0, R0, 0x7f800000, RZ, 0xfc, !PT ;  /* 0x7f80000000007812 */ /* 0x000fe200078efcff */
[----:B------:R-:W-:Y:S06]  /*2b70*/  BRA `(.L_x_54) ;  /* 0x0000000000147947 */ /* 0x000fec0003800000 */
.L_x_48:
[----:B------:R-:W-:Y:S01]  /*2b80*/  LOP3.LUT R0, R23, 0x80000000, R0, 0x48, !PT ;  /* 0x8000000017007812 */ /* 0x000fe200078e4800 */
[----:B------:R-:W-:Y:S06]  /*2b90*/  BRA `(.L_x_54) ;  /* 0x00000000000c7947 */ /* 0x000fec0003800000 */
.L_x_47:
[----:B------:R-:W0:Y:S01]  /*2ba0*/  MUFU.RSQ R0, -QNAN ;  /* 0xffc0000000007908 */ /* 0x000e220000001400 */
[----:B------:R-:W-:Y:S05]  /*2bb0*/  BRA `(.L_x_54) ;  /* 0x0000000000047947 */ /* 0x000fea0003800000 */
.L_x_46:
[----:B------:R-:W-:-:S07]  /*2bc0*/  FADD.FTZ R0, R0, R3 ;  /* 0x0000000300007221 */ /* 0x000fce0000010000 */
.L_x_54:
[----:B------:R-:W-:Y:S05]  /*2bd0*/  BSYNC.RECONVERGENT B3 ;  /* 0x0000000000037941 */ /* 0x000fea0003800200 */
.L_x_44:
[----:B------:R-:W-:Y:S01]  /*2be0*/  HFMA2 R21, -RZ, RZ, 0, 0 ;  /* 0x00000000ff157431 */ /* 0x000fe200000001ff */
[----:B------:R-:W-:Y:S01]  /*2bf0*/  MOV R20, R18 ;  /* 0x0000001200147202 */ /* 0x000fe20000000f00 */
[----:B0-----:R-:W-:-:S03]  /*2c00*/  IMAD.MOV.U32 R25, RZ, RZ, R0 ;  /* 0x000000ffff197224 */ /* 0x001fc600078e0000 */
[----:B------:R-:W-:Y:S05]  /*2c10*/  RET.REL.NODEC R20 `(_Z6cudaFnPiPf) ;  /* 0xffffffd014f87950 */ /* 0x000fea0003c3ffff */
.L_x_55:
[----:B------:R-:W-:-:S00]  /*2c20*/  BRA `(.L_x_55) ;  /* 0xfffffffc00fc7947 */ /* 0x000fc0000383ffff */
[----:B------:R-:W-:-:S00]  /*2c30*/  NOP ;  /* 0x0000000000007918 */ /* 0x000fc00000000000 */
        /* <DEDUP_REMOVED lines=12> */
.L_x_56:


//--------------------- .nv.shared._Z6cudaFnPiPf  --------------------------
	.section	.nv.shared._Z6cudaFnPiPf,"aw",@nobits
	.sectionflags	@""
	.align	4
.nv.shared._Z6cudaFnPiPf:
	.zero		5120


//--------------------- .nv.shared.reserved.0     --------------------------
	.section	.nv.shared.reserved.0,"aw",@nobits
	.weak		__nv_reservedSMEM_offset_0_alias
	.size		__nv_reservedSMEM_offset_0_alias, 0, 64
	.other		__nv_reservedSMEM_offset_0_alias,@"STO_CUDA_RESERVED_SHARED STV_DEFAULT"
__nv_reservedSMEM_offset_0_alias:
	.zero		0
	.zero		64


//--------------------- .nv.constant0._Z6cudaFnPiPf --------------------------
	.section	.nv.constant0._Z6cudaFnPiPf,"a",@progbits
	.sectionflags	@""
	.align	4
.nv.constant0._Z6cudaFnPiPf:
	.zero		912


//--------------------- SYMBOLS --------------------------

	.type		.nv.reservedSmem.offset0,@object
	.size		.nv.reservedSmem.offset0,0x4
	.type		.nv.reservedSmem.cap,@object
	.size		.nv.reservedSmem.cap,0x4
